// auto-generated by cutlass_sweep.gemm — config: {"arch": "sm_90", "cluster_m": 2, "cluster_n": 2, "dtype": "fp16", "stages": 5, "tile_k": 32, "tile_m": 64, "tile_n": 256}
#include "cutlass/cutlass.h"
#include "cutlass/gemm/collective/collective_builder.hpp"
#include "cutlass/gemm/device/gemm_universal_adapter.h"
#include "cutlass/gemm/kernel/gemm_universal.hpp"
#include "cutlass/epilogue/collective/collective_builder.hpp"

using ElemA = cutlass::half_t;
using ElemB = cutlass::half_t;
using ElemCD = cutlass::half_t;
using Acc  = float;
using TileShape    = cute::Shape<cute::_64, cute::_256, cute::_32>;
using ClusterShape = cute::Shape<cute::_2, cute::_2, cute::_1>;

using CollectiveEpilogue = typename cutlass::epilogue::collective::CollectiveBuilder<
    cutlass::arch::Sm90, cutlass::arch::OpClassTensorOp,
    TileShape, ClusterShape,
    cutlass::epilogue::collective::EpilogueTileAuto,
    Acc, Acc,
    ElemCD, cutlass::layout::RowMajor, 128 / cutlass::sizeof_bits<ElemCD>::value,
    ElemCD, cutlass::layout::RowMajor, 128 / cutlass::sizeof_bits<ElemCD>::value,
    cutlass::epilogue::collective::EpilogueScheduleAuto
  >::CollectiveOp;

using CollectiveMainloop = typename cutlass::gemm::collective::CollectiveBuilder<
    cutlass::arch::Sm90, cutlass::arch::OpClassTensorOp,
    ElemA, cutlass::layout::RowMajor, 128 / cutlass::sizeof_bits<ElemA>::value,
    ElemB, cutlass::layout::ColumnMajor, 128 / cutlass::sizeof_bits<ElemB>::value,
    Acc,
    TileShape, ClusterShape,
    cutlass::gemm::collective::StageCount<5>,
    cutlass::gemm::collective::KernelScheduleAuto
  >::CollectiveOp;

using GemmKernel = cutlass::gemm::kernel::GemmUniversal<
    cute::Shape<int,int,int,int>,
    CollectiveMainloop,
    CollectiveEpilogue
>;
using Gemm = cutlass::gemm::device::GemmUniversalAdapter<GemmKernel>;

// Force the device kernel symbol into the cubin without needing a host main.
auto* _anchor = &cutlass::device_kernel<GemmKernel>;


// ===== COMPILED SASS (sm_90a) =====

	.target	sm_90a

	.elftype	@"ET_EXEC"


//--------------------- .note.nv.tkinfo           --------------------------
	.section	.note.nv.tkinfo,"",@"SHT_NOTE"
	.sectionflags	@"SHF_NOTE_NV_TKINFO"
	.tkinfo
        /*0018*/ 	.word	0x00000002
        /*0030*/ 	.string	""
        /*0030*/ 	.string	"ptxas"
        /*0030*/ 	.string	"Cuda compilation tools, release 13.0, V13.0.88"
        /*0030*/ 	.string	"Build cuda_13.0.r13.0/compiler.36424714_0"
        /*0030*/ 	.string	"-arch sm_90a -m 64 "



//--------------------- .note.nv.cuinfo           --------------------------
	.section	.note.nv.cuinfo,"",@"SHT_NOTE"
	.sectionflags	@"SHF_NOTE_NV_CUINFO"
        /*0018*/ 	.short	0x0002
        /*001a*/ 	.short	0x005a
        /*001c*/ 	.short	0x0082
	.zero		2


//--------------------- .nv.info                  --------------------------
	.section	.nv.info,"",@"SHT_CUDA_INFO"
	.align	4


	//----- nvinfo : EIATTR_REGCOUNT
	.align		4
        /*0000*/ 	.byte	0x04, 0x2f
        /*0002*/ 	.short	(.L_15 - .L_14)
	.align		4
.L_14:
        /*0004*/ 	.word	index@(_ZN7cutlass13device_kernelINS_4gemm6kernel13GemmUniversalIN4cute5tupleIJiiiiEEENS1_10collective13CollectiveMmaINS1_34MainloopSm90TmaGmmaWarpSpecializedILi5ENS5_IJNS4_1CILi2EEESB_NSA_ILi1EEEEEENS1_32KernelTmaWarpSpecializedPingpongEEENS5_IJNSA_ILi64EEENSA_ILi256EEENSA_ILi32EEEEEENS_6half_tENS5_IJlSC_lEEESK_SL_NS4_8TiledMMAINS4_8MMA_AtomIJNS4_4SM904GMMA26MMA_64x256x16_F32F16F16_SSILNSP_5MajorE0ELSR_0ELNSP_7ScaleInE1ELSS_1EEEEEENS4_6LayoutINS5_IJSC_SC_SC_EEENS5_IJNSA_ILi0EEESX_SX_EEEEENS5_IJNS4_10UnderscoreES10_S10_EEEEENS4_23SM90_TMA_LOAD_MULTICASTENS4_14ComposedLayoutINS4_7SwizzleILi2ELi4ELi3EEENS4_18smem_ptr_flag_bitsILi16EEENSV_INS5_IJNSA_ILi8EEESI_EEENS5_IJSI_SC_EEEEEEEvNS4_8identityES13_S1D_vS1E_EENS_8epilogue10collective6detail29Sm90TmaWarpSpecializedAdapterINS1H_15DefaultEpilogueISK_SL_SL_NS1G_6thread17LinearCombinationISK_Li1EffLNS1L_9ScaleType4KindE0ELNS_15FloatRoundStyleE2ESK_EENS1_15EpilogueDefaultEEEEEvvEEEEvNT_6ParamsE)
        /*0008*/ 	.word	0x000000a8


	//----- nvinfo : EIATTR_FRAME_SIZE
	.align		4
.L_15:
        /*000c*/ 	.byte	0x04, 0x11
        /*000e*/ 	.short	(.L_17 - .L_16)
	.align		4
.L_16:
        /*0010*/ 	.word	index@(_ZN7cutlass13device_kernelINS_4gemm6kernel13GemmUniversalIN4cute5tupleIJiiiiEEENS1_10collective13CollectiveMmaINS1_34MainloopSm90TmaGmmaWarpSpecializedILi5ENS5_IJNS4_1CILi2EEESB_NSA_ILi1EEEEEENS1_32KernelTmaWarpSpecializedPingpongEEENS5_IJNSA_ILi64EEENSA_ILi256EEENSA_ILi32EEEEEENS_6half_tENS5_IJlSC_lEEESK_SL_NS4_8TiledMMAINS4_8MMA_AtomIJNS4_4SM904GMMA26MMA_64x256x16_F32F16F16_SSILNSP_5MajorE0ELSR_0ELNSP_7ScaleInE1ELSS_1EEEEEENS4_6LayoutINS5_IJSC_SC_SC_EEENS5_IJNSA_ILi0EEESX_SX_EEEEENS5_IJNS4_10UnderscoreES10_S10_EEEEENS4_23SM90_TMA_LOAD_MULTICASTENS4_14ComposedLayoutINS4_7SwizzleILi2ELi4ELi3EEENS4_18smem_ptr_flag_bitsILi16EEENSV_INS5_IJNSA_ILi8EEESI_EEENS5_IJSI_SC_EEEEEEEvNS4_8identityES13_S1D_vS1E_EENS_8epilogue10collective6detail29Sm90TmaWarpSpecializedAdapterINS1H_15DefaultEpilogueISK_SL_SL_NS1G_6thread17LinearCombinationISK_Li1EffLNS1L_9ScaleType4KindE0ELNS_15FloatRoundStyleE2ESK_EENS1_15EpilogueDefaultEEEEEvvEEEEvNT_6ParamsE)
        /*0014*/ 	.word	0x00000008


	//----- nvinfo : EIATTR_MIN_STACK_SIZE
	.align		4
.L_17:
        /*0018*/ 	.byte	0x04, 0x12
        /*001a*/ 	.short	(.L_19 - .L_18)
	.align		4
.L_18:
        /*001c*/ 	.word	index@(_ZN7cutlass13device_kernelINS_4gemm6kernel13GemmUniversalIN4cute5tupleIJiiiiEEENS1_10collective13CollectiveMmaINS1_34MainloopSm90TmaGmmaWarpSpecializedILi5ENS5_IJNS4_1CILi2EEESB_NSA_ILi1EEEEEENS1_32KernelTmaWarpSpecializedPingpongEEENS5_IJNSA_ILi64EEENSA_ILi256EEENSA_ILi32EEEEEENS_6half_tENS5_IJlSC_lEEESK_SL_NS4_8TiledMMAINS4_8MMA_AtomIJNS4_4SM904GMMA26MMA_64x256x16_F32F16F16_SSILNSP_5MajorE0ELSR_0ELNSP_7ScaleInE1ELSS_1EEEEEENS4_6LayoutINS5_IJSC_SC_SC_EEENS5_IJNSA_ILi0EEESX_SX_EEEEENS5_IJNS4_10UnderscoreES10_S10_EEEEENS4_23SM90_TMA_LOAD_MULTICASTENS4_14ComposedLayoutINS4_7SwizzleILi2ELi4ELi3EEENS4_18smem_ptr_flag_bitsILi16EEENSV_INS5_IJNSA_ILi8EEESI_EEENS5_IJSI_SC_EEEEEEEvNS4_8identityES13_S1D_vS1E_EENS_8epilogue10collective6detail29Sm90TmaWarpSpecializedAdapterINS1H_15DefaultEpilogueISK_SL_SL_NS1G_6thread17LinearCombinationISK_Li1EffLNS1L_9ScaleType4KindE0ELNS_15FloatRoundStyleE2ESK_EENS1_15EpilogueDefaultEEEEEvvEEEEvNT_6ParamsE)
        /*0020*/ 	.word	0x00000008
.L_19:


//--------------------- .nv.compat                --------------------------
	.section	.nv.compat,"",@"SHT_CUDA_COMPAT_INFO"
	.align	4
        /*0000*/ 	.byte	0x02, 0x09, 0x01, 0x00, 0x02, 0x02, 0x04, 0x00, 0x02, 0x05, 0x05, 0x00, 0x03, 0x07, 0x01, 0x01
        /*0010*/ 	.byte	0x02, 0x03, 0x01, 0x00, 0x02, 0x06, 0x01, 0x00, 0x04, 0x0b, 0x08, 0x00, 0x00, 0x00, 0x00, 0x00
        /*0020*/ 	.byte	0x00, 0x00, 0x00, 0x00


//--------------------- .nv.info._ZN7cutlass13device_kernelINS_4gemm6kernel13GemmUniversalIN4cute5tupleIJiiiiEEENS1_10collective13CollectiveMmaINS1_34MainloopSm90TmaGmmaWarpSpecializedILi5ENS5_IJNS4_1CILi2EEESB_NSA_ILi1EEEEEENS1_32KernelTmaWarpSpecializedPingpongEEENS5_IJNSA_ILi64EEENSA_ILi256EEENSA_ILi32EEEEEENS_6half_tENS5_IJlSC_lEEESK_SL_NS4_8TiledMMAINS4_8MMA_AtomIJNS4_4SM904GMMA26MMA_64x256x16_F32F16F16_SSILNSP_5MajorE0ELSR_0ELNSP_7ScaleInE1ELSS_1EEEEEENS4_6LayoutINS5_IJSC_SC_SC_EEENS5_IJNSA_ILi0EEESX_SX_EEEEENS5_IJNS4_10UnderscoreES10_S10_EEEEENS4_23SM90_TMA_LOAD_MULTICASTENS4_14ComposedLayoutINS4_7SwizzleILi2ELi4ELi3EEENS4_18smem_ptr_flag_bitsILi16EEENSV_INS5_IJNSA_ILi8EEESI_EEENS5_IJSI_SC_EEEEEEEvNS4_8identityES13_S1D_vS1E_EENS_8epilogue10collective6detail29Sm90TmaWarpSpecializedAdapterINS1H_15DefaultEpilogueISK_SL_SL_NS1G_6thread17LinearCombinationISK_Li1EffLNS1L_9ScaleType4KindE0ELNS_15FloatRoundStyleE2ESK_EENS1_15EpilogueDefaultEEEEEvvEEEEvNT_6ParamsE --------------------------
	.section	.nv.info._ZN7cutlass13device_kernelINS_4gemm6kernel13GemmUniversalIN4cute5tupleIJiiiiEEENS1_10collective13CollectiveMmaINS1_34MainloopSm90TmaGmmaWarpSpecializedILi5ENS5_IJNS4_1CILi2EEESB_NSA_ILi1EEEEEENS1_32KernelTmaWarpSpecializedPingpongEEENS5_IJNSA_ILi64EEENSA_ILi256EEENSA_ILi32EEEEEENS_6half_tENS5_IJlSC_lEEESK_SL_NS4_8TiledMMAINS4_8MMA_AtomIJNS4_4SM904GMMA26MMA_64x256x16_F32F16F16_SSILNSP_5MajorE0ELSR_0ELNSP_7ScaleInE1ELSS_1EEEEEENS4_6LayoutINS5_IJSC_SC_SC_EEENS5_IJNSA_ILi0EEESX_SX_EEEEENS5_IJNS4_10UnderscoreES10_S10_EEEEENS4_23SM90_TMA_LOAD_MULTICASTENS4_14ComposedLayoutINS4_7SwizzleILi2ELi4ELi3EEENS4_18smem_ptr_flag_bitsILi16EEENSV_INS5_IJNSA_ILi8EEESI_EEENS5_IJSI_SC_EEEEEEEvNS4_8identityES13_S1D_vS1E_EENS_8epilogue10collective6detail29Sm90TmaWarpSpecializedAdapterINS1H_15DefaultEpilogueISK_SL_SL_NS1G_6thread17LinearCombinationISK_Li1EffLNS1L_9ScaleType4KindE0ELNS_15FloatRoundStyleE2ESK_EENS1_15EpilogueDefaultEEEEEvvEEEEvNT_6ParamsE,"",@"SHT_CUDA_INFO"
	.sectionflags	@""
	.align	4


	//----- nvinfo : EIATTR_CUDA_API_VERSION
	.align		4
        /*0000*/ 	.byte	0x04, 0x37
        /*0002*/ 	.short	(.L_21 - .L_20)
.L_20:
        /*0004*/ 	.word	0x00000082


	//----- nvinfo : EIATTR_KPARAM_INFO
	.align		4
.L_21:
        /*0008*/ 	.byte	0x04, 0x17
        /*000a*/ 	.short	(.L_23 - .L_22)
.L_22:
        /*000c*/ 	.word	0x00000000
        /*0010*/ 	.short	0x0000
        /*0012*/ 	.short	0x0070
        /*0014*/ 	.byte	0x00, 0xf0, 0x01, 0x10


	//----- nvinfo : EIATTR_SPARSE_MMA_MASK
	.align		4
.L_23:
        /*0018*/ 	.byte	0x03, 0x50
        /*001a*/ 	.short	0x0000


	//----- nvinfo : EIATTR_MAXREG_COUNT
	.align		4
        /*001c*/ 	.byte	0x03, 0x1b
        /*001e*/ 	.short	0x00a8


	//----- nvinfo : EIATTR_NUM_BARRIERS
	.align		4
        /*0020*/ 	.byte	0x02, 0x4c
        /*0022*/ 	.byte	0x01
	.zero		1


	//----- nvinfo : EIATTR_EXTERNS
	.align		4
        /*0024*/ 	.byte	0x04, 0x0f
        /*0026*/ 	.short	(.L_25 - .L_24)


	//   ....[0]....
	.align		4
.L_24:
        /*0028*/ 	.word	index@(__assertfail)


	//----- nvinfo : EIATTR_ANNOTATIONS
	.align		4
.L_25:
        /*002c*/ 	.byte	0x04, 0x55
        /*002e*/ 	.short	(.L_27 - .L_26)


	//   ....[0]....
.L_26:
        /*0030*/ 	.word	0x00000001
        /*0034*/ 	.byte	0xd0, 0x0d, 0x00, 0x00, 0x01, 0x00, 0x00, 0x00, 0x30, 0x9d, 0x00, 0x00, 0x01, 0x00, 0x00, 0x00
        /*0044*/ 	.byte	0xb0, 0xaa, 0x00, 0x00


	//----- nvinfo : EIATTR_MERCURY_ISA_VERSION
	.align		4
.L_27:
        /*0048*/ 	.byte	0x03, 0x5f
        /*004a*/ 	.short	0x0101


	//----- nvinfo : EIATTR_INT_WARP_WIDE_INSTR_OFFSETS
	.align		4
        /*004c*/ 	.byte	0x04, 0x31
        /*004e*/ 	.short	(.L_29 - .L_28)


	//   ....[0]....
.L_28:
        /*0050*/ 	.word	0x00000550


	//   ....[1]....
        /*0054*/ 	.word	0x00000580


	//   ....[2]....
        /*0058*/ 	.word	0x000005c0


	//   ....[3]....
        /*005c*/ 	.word	0x000006f0


	//   ....[4]....
        /*0060*/ 	.word	0x00000700


	//   ....[5]....
        /*0064*/ 	.word	0x00000710


	//   ....[6]....
        /*0068*/ 	.word	0x000007b0


	//   ....[7]....
        /*006c*/ 	.word	0x000007f0


	//   ....[8]....
        /*0070*/ 	.word	0x00001e60


	//----- nvinfo : EIATTR_COOP_GROUP_MASK_REGIDS
	.align		4
.L_29:
        /*0074*/ 	.byte	0x04, 0x29
        /*0076*/ 	.short	(.L_31 - .L_30)


	//   ....[0]....
.L_30:
        /*0078*/ 	.word	0xffffffff


	//   ....[1]....
        /*007c*/ 	.word	0xffffffff


	//   ....[2]....
        /*0080*/ 	.word	0xffffffff


	//   ....[3]....
        /*0084*/ 	.word	0xffffffff


	//   ....[4]....
        /*0088*/ 	.word	0xffffffff


	//   ....[5]....
        /*008c*/ 	.word	0xffffffff


	//   ....[6]....
        /*0090*/ 	.word	0xffffffff


	//----- nvinfo : EIATTR_COOP_GROUP_INSTR_OFFSETS
	.align		4
.L_31:
        /*0094*/ 	.byte	0x04, 0x28
        /*0096*/ 	.short	(.L_33 - .L_32)


	//   ....[0]....
.L_32:
        /*0098*/ 	.word	0x00000070


	//   ....[1]....
        /*009c*/ 	.word	0x00000080


	//   ....[2]....
        /*00a0*/ 	.word	0x00000140


	//   ....[3]....
        /*00a4*/ 	.word	0x00000310


	//   ....[4]....
        /*00a8*/ 	.word	0x00000350


	//   ....[5]....
        /*00ac*/ 	.word	0x00000730


	//   ....[6]....
        /*00b0*/ 	.word	0x00000970


	//----- nvinfo : EIATTR_REG_RECONFIG
	.align		4
.L_33:
        /*00b4*/ 	.byte	0x01, 0x54
	.zero		2


	//----- nvinfo : EIATTR_SYSCALL_OFFSETS
	.align		4
        /*00b8*/ 	.byte	0x04, 0x46
        /*00ba*/ 	.short	(.L_35 - .L_34)


	//   ....[0]....
.L_34:
        /*00bc*/ 	.word	0x00001800


	//----- nvinfo : EIATTR_MBARRIER_INSTR_OFFSETS
	.align		4
.L_35:
        /*00c0*/ 	.byte	0x04, 0x39
        /*00c2*/ 	.short	(.L_37 - .L_36)


	//   ....[0]....
.L_36:
        /*00c4*/ 	.word	0x00000260
        /*00c8*/ 	.word	0x000000ff
        /*00cc*/ 	.word	0x00000000
        /*00d0*/ 	.short	0x0100
        /*00d2*/ 	.byte	0x08
	.zero		1


	//   ....[1]....
        /*00d4*/ 	.word	0x00000270
        /*00d8*/ 	.word	0x000000ff
        /*00dc*/ 	.word	0x00000028
        /*00e0*/ 	.short	0x0100
        /*00e2*/ 	.byte	0x08
	.zero		1


	//   ....[2]....
        /*00e4*/ 	.word	0x00000280
        /*00e8*/ 	.word	0x000000ff
        /*00ec*/ 	.word	0x00000008
        /*00f0*/ 	.short	0x0100
        /*00f2*/ 	.byte	0x08
	.zero		1


	//   ....[3]....
        /*00f4*/ 	.word	0x00000290
        /*00f8*/ 	.word	0x000000ff
        /*00fc*/ 	.word	0x00000030
        /*0100*/ 	.short	0x0100
        /*0102*/ 	.byte	0x08
	.zero		1


	//   ....[4]....
        /*0104*/ 	.word	0x000002a0
        /*0108*/ 	.word	0x000000ff
        /*010c*/ 	.word	0x00000010
        /*0110*/ 	.short	0x0100
        /*0112*/ 	.byte	0x08
	.zero		1


	//   ....[5]....
        /*0114*/ 	.word	0x000002b0
        /*0118*/ 	.word	0x000000ff
        /*011c*/ 	.word	0x00000038
        /*0120*/ 	.short	0x0100
        /*0122*/ 	.byte	0x08
	.zero		1


	//   ....[6]....
        /*0124*/ 	.word	0x000002c0
        /*0128*/ 	.word	0x000000ff
        /*012c*/ 	.word	0x00000018
        /*0130*/ 	.short	0x0100
        /*0132*/ 	.byte	0x08
	.zero		1


	//   ....[7]....
        /*0134*/ 	.word	0x000002d0
        /*0138*/ 	.word	0x000000ff
        /*013c*/ 	.word	0x00000040
        /*0140*/ 	.short	0x0100
        /*0142*/ 	.byte	0x08
	.zero		1


	//   ....[8]....
        /*0144*/ 	.word	0x000002e0
        /*0148*/ 	.word	0x000000ff
        /*014c*/ 	.word	0x00000020
        /*0150*/ 	.short	0x0100
        /*0152*/ 	.byte	0x08
	.zero		1


	//   ....[9]....
        /*0154*/ 	.word	0x000002f0
        /*0158*/ 	.word	0x000000ff
        /*015c*/ 	.word	0x00000048
        /*0160*/ 	.short	0x0100
        /*0162*/ 	.byte	0x08
	.zero		1


	//   ....[10]....
        /*0164*/ 	.word	0x00000820
        /*0168*/ 	.word	0x000000ff
        /*016c*/ 	.word	0x00000080
        /*0170*/ 	.short	0x0100
        /*0172*/ 	.byte	0x08
	.zero		1


	//   ....[11]....
        /*0174*/ 	.word	0x000008b0
        /*0178*/ 	.word	0x000000ff
        /*017c*/ 	.word	0x00000088
        /*0180*/ 	.short	0x0100
        /*0182*/ 	.byte	0x08
	.zero		1


	//   ....[12]....
        /*0184*/ 	.word	0x000008f0
        /*0188*/ 	.word	0x000000ff
        /*018c*/ 	.word	0x00000060
        /*0190*/ 	.short	0x0100
        /*0192*/ 	.byte	0x09
	.zero		1


	//   ....[13]....
        /*0194*/ 	.word	0x00000900
        /*0198*/ 	.word	0x000000ff
        /*019c*/ 	.word	0x00000068
        /*01a0*/ 	.short	0x0100
        /*01a2*/ 	.byte	0x09
	.zero		1


	//   ....[14]....
        /*01a4*/ 	.word	0x00000910
        /*01a8*/ 	.word	0x000000ff
        /*01ac*/ 	.word	0x00000070
        /*01b0*/ 	.short	0x0100
        /*01b2*/ 	.byte	0x09
	.zero		1


	//   ....[15]....
        /*01b4*/ 	.word	0x00000920
        /*01b8*/ 	.word	0x000000ff
        /*01bc*/ 	.word	0x00000078
        /*01c0*/ 	.short	0x0100
        /*01c2*/ 	.byte	0x09
	.zero		1


	//   ....[16]....
        /*01c4*/ 	.word	0x000016e0
        /*01c8*/ 	.word	0x0000009f
        /*01cc*/ 	.word	0x00000000
        /*01d0*/ 	.short	0x010a
        /*01d2*/ 	.byte	0x2a
	.zero		1


	//   ....[17]....
        /*01d4*/ 	.word	0x00001880
        /*01d8*/ 	.word	0x00000003
        /*01dc*/ 	.word	0x00000000
        /*01e0*/ 	.short	0x010a
        /*01e2*/ 	.byte	0x3f
	.zero		1


	//   ....[18]....
        /*01e4*/ 	.word	0x000018e0
        /*01e8*/ 	.word	0x00000003
        /*01ec*/ 	.word	0x00000000
        /*01f0*/ 	.short	0x010a
        /*01f2*/ 	.byte	0x3f
	.zero		1


	//   ....[19]....
        /*01f4*/ 	.word	0x00001b50
        /*01f8*/ 	.word	0x000000ff
        /*01fc*/ 	.word	0x00000000
        /*0200*/ 	.short	0x010a
        /*0202*/ 	.byte	0x04
	.zero		1


	//   ....[20]....
        /*0204*/ 	.word	0x00001b90
        /*0208*/ 	.word	0x000000ff
        /*020c*/ 	.word	0x00000000
        /*0210*/ 	.short	0x010a
        /*0212*/ 	.byte	0x04
	.zero		1


	//   ....[21]....
        /*0214*/ 	.word	0x00001d00
        /*0218*/ 	.word	0x00000005
        /*021c*/ 	.word	0x00000000
        /*0220*/ 	.short	0x0101
        /*0222*/ 	.byte	0x3f
	.zero		1


	//   ....[22]....
        /*0224*/ 	.word	0x00001e00
        /*0228*/ 	.word	0x000000a0
        /*022c*/ 	.word	0x00000000
        /*0230*/ 	.short	0x0101
        /*0232*/ 	.byte	0x2d
	.zero		1


	//   ....[23]....
        /*0234*/ 	.word	0x00001f00
        /*0238*/ 	.word	0x00000003
        /*023c*/ 	.word	0x00000000
        /*0240*/ 	.short	0x0101
        /*0242*/ 	.byte	0x3f
	.zero		1


	//   ....[24]....
        /*0244*/ 	.word	0x00001fc0
        /*0248*/ 	.word	0x0000009f
        /*024c*/ 	.word	0x00000010
        /*0250*/ 	.short	0x010a
        /*0252*/ 	.byte	0x2a
	.zero		1


	//   ....[25]....
        /*0254*/ 	.word	0x00009d50
        /*0258*/ 	.word	0x000000a2
        /*025c*/ 	.word	0x00000000
        /*0260*/ 	.short	0x0101
        /*0262*/ 	.byte	0x2d
	.zero		1


	//   ....[26]....
        /*0264*/ 	.word	0x0000a7d0
        /*0268*/ 	.word	0x0000000a
        /*026c*/ 	.word	0x00000028
        /*0270*/ 	.short	0x010a
        /*0272*/ 	.byte	0x3f
	.zero		1


	//   ....[27]....
        /*0274*/ 	.word	0x0000abc0
        /*0278*/ 	.word	0x00000005
        /*027c*/ 	.word	0x00000088
        /*0280*/ 	.short	0x0101
        /*0282*/ 	.byte	0x3f
	.zero		1


	//   ....[28]....
        /*0284*/ 	.word	0x0000b340
        /*0288*/ 	.word	0x00000009
        /*028c*/ 	.word	0x00000000
        /*0290*/ 	.short	0x010a
        /*0292*/ 	.byte	0x3f
	.zero		1


	//   ....[29]....
        /*0294*/ 	.word	0x0000b3c0
        /*0298*/ 	.word	0x00000008
        /*029c*/ 	.word	0x00000000
        /*02a0*/ 	.short	0x010a
        /*02a2*/ 	.byte	0x3f
	.zero		1


	//   ....[30]....
        /*02a4*/ 	.word	0x0000b450
        /*02a8*/ 	.word	0x00000009
        /*02ac*/ 	.word	0x00000000
        /*02b0*/ 	.short	0x010a
        /*02b2*/ 	.byte	0x3f
	.zero		1


	//   ....[31]....
        /*02b4*/ 	.word	0x0000b4e0
        /*02b8*/ 	.word	0x00000006
        /*02bc*/ 	.word	0x00000000
        /*02c0*/ 	.short	0x010a
        /*02c2*/ 	.byte	0x3f
	.zero		1


	//   ....[32]....
        /*02c4*/ 	.word	0x0000b570
        /*02c8*/ 	.word	0x00000003
        /*02cc*/ 	.word	0x00000000
        /*02d0*/ 	.short	0x010a
        /*02d2*/ 	.byte	0x3f
	.zero		1


	//   ....[33]....
        /*02d4*/ 	.word	0x0000b5d0
        /*02d8*/ 	.word	0x000000a1
        /*02dc*/ 	.word	0x00000000
        /*02e0*/ 	.short	0x010a
        /*02e2*/ 	.byte	0x3f
	.zero		1


	//   ....[34]....
        /*02e4*/ 	.word	0x0000b620
        /*02e8*/ 	.word	0x00000003
        /*02ec*/ 	.word	0x00000000
        /*02f0*/ 	.short	0x010a
        /*02f2*/ 	.byte	0x3f
	.zero		1


	//   ....[35]....
        /*02f4*/ 	.word	0x0000b680
        /*02f8*/ 	.word	0x00000005
        /*02fc*/ 	.word	0x00000000
        /*0300*/ 	.short	0x010a
        /*0302*/ 	.byte	0x3f
	.zero		1


	//   ....[36]....
        /*0304*/ 	.word	0x0000b6d0
        /*0308*/ 	.word	0x000000a1
        /*030c*/ 	.word	0x00000010
        /*0310*/ 	.short	0x010a
        /*0312*/ 	.byte	0x3f
	.zero		1


	//   ....[37]....
        /*0314*/ 	.word	0x0000b7a0
        /*0318*/ 	.word	0x0000000a
        /*031c*/ 	.word	0x00000028
        /*0320*/ 	.short	0x010a
        /*0322*/ 	.byte	0x3f
	.zero		1


	//   ....[38]....
        /*0324*/ 	.word	0x0000b870
        /*0328*/ 	.word	0x00000009
        /*032c*/ 	.word	0x00000000
        /*0330*/ 	.short	0x010a
        /*0332*/ 	.byte	0x3f
	.zero		1


	//   ....[39]....
        /*0334*/ 	.word	0x0000b8c0
        /*0338*/ 	.word	0x00000008
        /*033c*/ 	.word	0x00000000
        /*0340*/ 	.short	0x010a
        /*0342*/ 	.byte	0x3f
	.zero		1


	//   ....[40]....
        /*0344*/ 	.word	0x0000b910
        /*0348*/ 	.word	0x00000009
        /*034c*/ 	.word	0x00000000
        /*0350*/ 	.short	0x010a
        /*0352*/ 	.byte	0x3f
	.zero		1


	//   ....[41]....
        /*0354*/ 	.word	0x0000b960
        /*0358*/ 	.word	0x00000006
        /*035c*/ 	.word	0x00000000
        /*0360*/ 	.short	0x010a
        /*0362*/ 	.byte	0x3f
	.zero		1


	//----- nvinfo : EIATTR_NUM_MBARRIERS
	.align		4
.L_37:
        /*0364*/ 	.byte	0x03, 0x38
        /*0366*/ 	.short	0x0010


	//----- nvinfo : EIATTR_EXIT_INSTR_OFFSETS
	.align		4
        /*0368*/ 	.byte	0x04, 0x1c
        /*036a*/ 	.short	(.L_39 - .L_38)


	//   ....[0]....
.L_38:
        /*036c*/ 	.word	0x00001410


	//   ....[1]....
        /*0370*/ 	.word	0x00001470


	//   ....[2]....
        /*0374*/ 	.word	0x0000a3e0


	//   ....[3]....
        /*0378*/ 	.word	0x0000a410


	//   ....[4]....
        /*037c*/ 	.word	0x0000b5c0


	//----- nvinfo : EIATTR_MAX_THREADS
	.align		4
.L_39:
        /*0380*/ 	.byte	0x04, 0x05
        /*0382*/ 	.short	(.L_41 - .L_40)
.L_40:
        /*0384*/ 	.word	0x00000180
        /*0388*/ 	.word	0x00000001
        /*038c*/ 	.word	0x00000001


	//----- nvinfo : EIATTR_CRS_STACK_SIZE
	.align		4
.L_41:
        /*0390*/ 	.byte	0x04, 0x1e
        /*0392*/ 	.short	(.L_43 - .L_42)
.L_42:
        /*0394*/ 	.word	0x00000000


	//----- nvinfo : EIATTR_CBANK_PARAM_SIZE
	.align		4
.L_43:
        /*0398*/ 	.byte	0x03, 0x19
        /*039a*/ 	.short	0x0470


	//----- nvinfo : EIATTR_PARAM_CBANK
	.align		4
        /*039c*/ 	.byte	0x04, 0x0a
        /*039e*/ 	.short	(.L_45 - .L_44)
	.align		4
.L_44:
        /*03a0*/ 	.word	index@(.nv.constant0._ZN7cutlass13device_kernelINS_4gemm6kernel13GemmUniversalIN4cute5tupleIJiiiiEEENS1_10collective13CollectiveMmaINS1_34MainloopSm90TmaGmmaWarpSpecializedILi5ENS5_IJNS4_1CILi2EEESB_NSA_ILi1EEEEEENS1_32KernelTmaWarpSpecializedPingpongEEENS5_IJNSA_ILi64EEENSA_ILi256EEENSA_ILi32EEEEEENS_6half_tENS5_IJlSC_lEEESK_SL_NS4_8TiledMMAINS4_8MMA_AtomIJNS4_4SM904GMMA26MMA_64x256x16_F32F16F16_SSILNSP_5MajorE0ELSR_0ELNSP_7ScaleInE1ELSS_1EEEEEENS4_6LayoutINS5_IJSC_SC_SC_EEENS5_IJNSA_ILi0EEESX_SX_EEEEENS5_IJNS4_10UnderscoreES10_S10_EEEEENS4_23SM90_TMA_LOAD_MULTICASTENS4_14ComposedLayoutINS4_7SwizzleILi2ELi4ELi3EEENS4_18smem_ptr_flag_bitsILi16EEENSV_INS5_IJNSA_ILi8EEESI_EEENS5_IJSI_SC_EEEEEEEvNS4_8identityES13_S1D_vS1E_EENS_8epilogue10collective6detail29Sm90TmaWarpSpecializedAdapterINS1H_15DefaultEpilogueISK_SL_SL_NS1G_6thread17LinearCombinationISK_Li1EffLNS1L_9ScaleType4KindE0ELNS_15FloatRoundStyleE2ESK_EENS1_15EpilogueDefaultEEEEEvvEEEEvNT_6ParamsE)
        /*03a4*/ 	.short	0x0210
        /*03a6*/ 	.short	0x0470


	//----- nvinfo : EIATTR_SW_WAR
	.align		4
.L_45:
        /*03a8*/ 	.byte	0x04, 0x36
        /*03aa*/ 	.short	(.L_47 - .L_46)
.L_46:
        /*03ac*/ 	.word	0x00000008
.L_47:


//--------------------- .nv.callgraph             --------------------------
	.section	.nv.callgraph,"",@"SHT_CUDA_CALLGRAPH"
	.align	4
	.sectionentsize	8
	.align		4
        /*0000*/ 	.word	0x00000000
	.align		4
        /*0004*/ 	.word	0xffffffff
	.align		4
        /*0008*/ 	.word	index@(_ZN7cutlass13device_kernelINS_4gemm6kernel13GemmUniversalIN4cute5tupleIJiiiiEEENS1_10collective13CollectiveMmaINS1_34MainloopSm90TmaGmmaWarpSpecializedILi5ENS5_IJNS4_1CILi2EEESB_NSA_ILi1EEEEEENS1_32KernelTmaWarpSpecializedPingpongEEENS5_IJNSA_ILi64EEENSA_ILi256EEENSA_ILi32EEEEEENS_6half_tENS5_IJlSC_lEEESK_SL_NS4_8TiledMMAINS4_8MMA_AtomIJNS4_4SM904GMMA26MMA_64x256x16_F32F16F16_SSILNSP_5MajorE0ELSR_0ELNSP_7ScaleInE1ELSS_1EEEEEENS4_6LayoutINS5_IJSC_SC_SC_EEENS5_IJNSA_ILi0EEESX_SX_EEEEENS5_IJNS4_10UnderscoreES10_S10_EEEEENS4_23SM90_TMA_LOAD_MULTICASTENS4_14ComposedLayoutINS4_7SwizzleILi2ELi4ELi3EEENS4_18smem_ptr_flag_bitsILi16EEENSV_INS5_IJNSA_ILi8EEESI_EEENS5_IJSI_SC_EEEEEEEvNS4_8identityES13_S1D_vS1E_EENS_8epilogue10collective6detail29Sm90TmaWarpSpecializedAdapterINS1H_15DefaultEpilogueISK_SL_SL_NS1G_6thread17LinearCombinationISK_Li1EffLNS1L_9ScaleType4KindE0ELNS_15FloatRoundStyleE2ESK_EENS1_15EpilogueDefaultEEEEEvvEEEEvNT_6ParamsE)
	.align		4
        /*000c*/ 	.word	index@(__assertfail)
	.align		4
        /*0010*/ 	.word	0x00000000
	.align		4
        /*0014*/ 	.word	0xfffffffe
	.align		4
        /*0018*/ 	.word	0x00000000
	.align		4
        /*001c*/ 	.word	0xfffffffd
	.align		4
        /*0020*/ 	.word	0x00000000
	.align		4
        /*0024*/ 	.word	0xfffffffc


//--------------------- .nv.constant4             --------------------------
	.section	.nv.constant4,"a",@progbits
	.align	8
	.align		8
.nv.constant4:
        /*0000*/ 	.dword	__assertfail
	.align		8
        /*0008*/ 	.dword	__unnamed_1
	.align		8
        /*0010*/ 	.dword	_ZN39_INTERNAL_907629f0_4_k_cu_69d36999_40454cuda3std3__45__cpo5beginE
	.align		8
        /*0018*/ 	.dword	_ZN39_INTERNAL_907629f0_4_k_cu_69d36999_40454cuda3std3__45__cpo3endE
	.align		8
        /*0020*/ 	.dword	_ZN39_INTERNAL_907629f0_4_k_cu_69d36999_40454cuda3std3__45__cpo6cbeginE
	.align		8
        /*0028*/ 	.dword	_ZN39_INTERNAL_907629f0_4_k_cu_69d36999_40454cuda3std3__45__cpo4cendE
	.align		8
        /*0030*/ 	.dword	_ZN39_INTERNAL_907629f0_4_k_cu_69d36999_40454cuda3std3__441_GLOBAL__N__907629f0_4_k_cu_69d36999_40456ignoreE
	.align		8
        /*0038*/ 	.dword	_ZN39_INTERNAL_907629f0_4_k_cu_69d36999_40454cuda3std3__419piecewise_constructE
	.align		8
        /*0040*/ 	.dword	_ZN39_INTERNAL_907629f0_4_k_cu_69d36999_40454cuda3std3__48in_placeE
	.align		8
        /*0048*/ 	.dword	_ZN39_INTERNAL_907629f0_4_k_cu_69d36999_40454cuda3std6ranges3__45__cpo4swapE
	.align		8
        /*0050*/ 	.dword	_ZN39_INTERNAL_907629f0_4_k_cu_69d36999_40454cuda3std6ranges3__45__cpo9iter_moveE
	.align		8
        /*0058*/ 	.dword	_ZN39_INTERNAL_907629f0_4_k_cu_69d36999_40454cute7productE
	.align		8
        /*0060*/ 	.dword	_ZN39_INTERNAL_907629f0_4_k_cu_69d36999_40454cute1_E
	.align		8
        /*0068*/ 	.dword	$str$22
	.align		8
        /*0070*/ 	.dword	$str$23


//--------------------- .text._ZN7cutlass13device_kernelINS_4gemm6kernel13GemmUniversalIN4cute5tupleIJiiiiEEENS1_10collective13CollectiveMmaINS1_34MainloopSm90TmaGmmaWarpSpecializedILi5ENS5_IJNS4_1CILi2EEESB_NSA_ILi1EEEEEENS1_32KernelTmaWarpSpecializedPingpongEEENS5_IJNSA_ILi64EEENSA_ILi256EEENSA_ILi32EEEEEENS_6half_tENS5_IJlSC_lEEESK_SL_NS4_8TiledMMAINS4_8MMA_AtomIJNS4_4SM904GMMA26MMA_64x256x16_F32F16F16_SSILNSP_5MajorE0ELSR_0ELNSP_7ScaleInE1ELSS_1EEEEEENS4_6LayoutINS5_IJSC_SC_SC_EEENS5_IJNSA_ILi0EEESX_SX_EEEEENS5_IJNS4_10UnderscoreES10_S10_EEEEENS4_23SM90_TMA_LOAD_MULTICASTENS4_14ComposedLayoutINS4_7SwizzleILi2ELi4ELi3EEENS4_18smem_ptr_flag_bitsILi16EEENSV_INS5_IJNSA_ILi8EEESI_EEENS5_IJSI_SC_EEEEEEEvNS4_8identityES13_S1D_vS1E_EENS_8epilogue10collective6detail29Sm90TmaWarpSpecializedAdapterINS1H_15DefaultEpilogueISK_SL_SL_NS1G_6thread17LinearCombinationISK_Li1EffLNS1L_9ScaleType4KindE0ELNS_15FloatRoundStyleE2ESK_EENS1_15EpilogueDefaultEEEEEvvEEEEvNT_6ParamsE --------------------------
	.section	.text._ZN7cutlass13device_kernelINS_4gemm6kernel13GemmUniversalIN4cute5tupleIJiiiiEEENS1_10collective13CollectiveMmaINS1_34MainloopSm90TmaGmmaWarpSpecializedILi5ENS5_IJNS4_1CILi2EEESB_NSA_ILi1EEEEEENS1_32KernelTmaWarpSpecializedPingpongEEENS5_IJNSA_ILi64EEENSA_ILi256EEENSA_ILi32EEEEEENS_6half_tENS5_IJlSC_lEEESK_SL_NS4_8TiledMMAINS4_8MMA_AtomIJNS4_4SM904GMMA26MMA_64x256x16_F32F16F16_SSILNSP_5MajorE0ELSR_0ELNSP_7ScaleInE1ELSS_1EEEEEENS4_6LayoutINS5_IJSC_SC_SC_EEENS5_IJNSA_ILi0EEESX_SX_EEEEENS5_IJNS4_10UnderscoreES10_S10_EEEEENS4_23SM90_TMA_LOAD_MULTICASTENS4_14ComposedLayoutINS4_7SwizzleILi2ELi4ELi3EEENS4_18smem_ptr_flag_bitsILi16EEENSV_INS5_IJNSA_ILi8EEESI_EEENS5_IJSI_SC_EEEEEEEvNS4_8identityES13_S1D_vS1E_EENS_8epilogue10collective6detail29Sm90TmaWarpSpecializedAdapterINS1H_15DefaultEpilogueISK_SL_SL_NS1G_6thread17LinearCombinationISK_Li1EffLNS1L_9ScaleType4KindE0ELNS_15FloatRoundStyleE2ESK_EENS1_15EpilogueDefaultEEEEEvvEEEEvNT_6ParamsE,"ax",@progbits
	.align	128
.text._ZN7cutlass13device_kernelINS_4gemm6kernel13GemmUniversalIN4cute5tupleIJiiiiEEENS1_10collective13CollectiveMmaINS1_34MainloopSm90TmaGmmaWarpSpecializedILi5ENS5_IJNS4_1CILi2EEESB_NSA_ILi1EEEEEENS1_32KernelTmaWarpSpecializedPingpongEEENS5_IJNSA_ILi64EEENSA_ILi256EEENSA_ILi32EEEEEENS_6half_tENS5_IJlSC_lEEESK_SL_NS4_8TiledMMAINS4_8MMA_AtomIJNS4_4SM904GMMA26MMA_64x256x16_F32F16F16_SSILNSP_5MajorE0ELSR_0ELNSP_7ScaleInE1ELSS_1EEEEEENS4_6LayoutINS5_IJSC_SC_SC_EEENS5_IJNSA_ILi0EEESX_SX_EEEEENS5_IJNS4_10UnderscoreES10_S10_EEEEENS4_23SM90_TMA_LOAD_MULTICASTENS4_14ComposedLayoutINS4_7SwizzleILi2ELi4ELi3EEENS4_18smem_ptr_flag_bitsILi16EEENSV_INS5_IJNSA_ILi8EEESI_EEENS5_IJSI_SC_EEEEEEEvNS4_8identityES13_S1D_vS1E_EENS_8epilogue10collective6detail29Sm90TmaWarpSpecializedAdapterINS1H_15DefaultEpilogueISK_SL_SL_NS1G_6thread17LinearCombinationISK_Li1EffLNS1L_9ScaleType4KindE0ELNS_15FloatRoundStyleE2ESK_EENS1_15EpilogueDefaultEEEEEvvEEEEvNT_6ParamsE:
        .type           _ZN7cutlass13device_kernelINS_4gemm6kernel13GemmUniversalIN4cute5tupleIJiiiiEEENS1_10collective13CollectiveMmaINS1_34MainloopSm90TmaGmmaWarpSpecializedILi5ENS5_IJNS4_1CILi2EEESB_NSA_ILi1EEEEEENS1_32KernelTmaWarpSpecializedPingpongEEENS5_IJNSA_ILi64EEENSA_ILi256EEENSA_ILi32EEEEEENS_6half_tENS5_IJlSC_lEEESK_SL_NS4_8TiledMMAINS4_8MMA_AtomIJNS4_4SM904GMMA26MMA_64x256x16_F32F16F16_SSILNSP_5MajorE0ELSR_0ELNSP_7ScaleInE1ELSS_1EEEEEENS4_6LayoutINS5_IJSC_SC_SC_EEENS5_IJNSA_ILi0EEESX_SX_EEEEENS5_IJNS4_10UnderscoreES10_S10_EEEEENS4_23SM90_TMA_LOAD_MULTICASTENS4_14ComposedLayoutINS4_7SwizzleILi2ELi4ELi3EEENS4_18smem_ptr_flag_bitsILi16EEENSV_INS5_IJNSA_ILi8EEESI_EEENS5_IJSI_SC_EEEEEEEvNS4_8identityES13_S1D_vS1E_EENS_8epilogue10collective6detail29Sm90TmaWarpSpecializedAdapterINS1H_15DefaultEpilogueISK_SL_SL_NS1G_6thread17LinearCombinationISK_Li1EffLNS1L_9ScaleType4KindE0ELNS_15FloatRoundStyleE2ESK_EENS1_15EpilogueDefaultEEEEEvvEEEEvNT_6ParamsE,@function
        .size           _ZN7cutlass13device_kernelINS_4gemm6kernel13GemmUniversalIN4cute5tupleIJiiiiEEENS1_10collective13CollectiveMmaINS1_34MainloopSm90TmaGmmaWarpSpecializedILi5ENS5_IJNS4_1CILi2EEESB_NSA_ILi1EEEEEENS1_32KernelTmaWarpSpecializedPingpongEEENS5_IJNSA_ILi64EEENSA_ILi256EEENSA_ILi32EEEEEENS_6half_tENS5_IJlSC_lEEESK_SL_NS4_8TiledMMAINS4_8MMA_AtomIJNS4_4SM904GMMA26MMA_64x256x16_F32F16F16_SSILNSP_5MajorE0ELSR_0ELNSP_7ScaleInE1ELSS_1EEEEEENS4_6LayoutINS5_IJSC_SC_SC_EEENS5_IJNSA_ILi0EEESX_SX_EEEEENS5_IJNS4_10UnderscoreES10_S10_EEEEENS4_23SM90_TMA_LOAD_MULTICASTENS4_14ComposedLayoutINS4_7SwizzleILi2ELi4ELi3EEENS4_18smem_ptr_flag_bitsILi16EEENSV_INS5_IJNSA_ILi8EEESI_EEENS5_IJSI_SC_EEEEEEEvNS4_8identityES13_S1D_vS1E_EENS_8epilogue10collective6detail29Sm90TmaWarpSpecializedAdapterINS1H_15DefaultEpilogueISK_SL_SL_NS1G_6thread17LinearCombinationISK_Li1EffLNS1L_9ScaleType4KindE0ELNS_15FloatRoundStyleE2ESK_EENS1_15EpilogueDefaultEEEEEvvEEEEvNT_6ParamsE,(.L_x_331 - _ZN7cutlass13device_kernelINS_4gemm6kernel13GemmUniversalIN4cute5tupleIJiiiiEEENS1_10collective13CollectiveMmaINS1_34MainloopSm90TmaGmmaWarpSpecializedILi5ENS5_IJNS4_1CILi2EEESB_NSA_ILi1EEEEEENS1_32KernelTmaWarpSpecializedPingpongEEENS5_IJNSA_ILi64EEENSA_ILi256EEENSA_ILi32EEEEEENS_6half_tENS5_IJlSC_lEEESK_SL_NS4_8TiledMMAINS4_8MMA_AtomIJNS4_4SM904GMMA26MMA_64x256x16_F32F16F16_SSILNSP_5MajorE0ELSR_0ELNSP_7ScaleInE1ELSS_1EEEEEENS4_6LayoutINS5_IJSC_SC_SC_EEENS5_IJNSA_ILi0EEESX_SX_EEEEENS5_IJNS4_10UnderscoreES10_S10_EEEEENS4_23SM90_TMA_LOAD_MULTICASTENS4_14ComposedLayoutINS4_7SwizzleILi2ELi4ELi3EEENS4_18smem_ptr_flag_bitsILi16EEENSV_INS5_IJNSA_ILi8EEESI_EEENS5_IJSI_SC_EEEEEEEvNS4_8identityES13_S1D_vS1E_EENS_8epilogue10collective6detail29Sm90TmaWarpSpecializedAdapterINS1H_15DefaultEpilogueISK_SL_SL_NS1G_6thread17LinearCombinationISK_Li1EffLNS1L_9ScaleType4KindE0ELNS_15FloatRoundStyleE2ESK_EENS1_15EpilogueDefaultEEEEEvvEEEEvNT_6ParamsE)
        .other          _ZN7cutlass13device_kernelINS_4gemm6kernel13GemmUniversalIN4cute5tupleIJiiiiEEENS1_10collective13CollectiveMmaINS1_34MainloopSm90TmaGmmaWarpSpecializedILi5ENS5_IJNS4_1CILi2EEESB_NSA_ILi1EEEEEENS1_32KernelTmaWarpSpecializedPingpongEEENS5_IJNSA_ILi64EEENSA_ILi256EEENSA_ILi32EEEEEENS_6half_tENS5_IJlSC_lEEESK_SL_NS4_8TiledMMAINS4_8MMA_AtomIJNS4_4SM904GMMA26MMA_64x256x16_F32F16F16_SSILNSP_5MajorE0ELSR_0ELNSP_7ScaleInE1ELSS_1EEEEEENS4_6LayoutINS5_IJSC_SC_SC_EEENS5_IJNSA_ILi0EEESX_SX_EEEEENS5_IJNS4_10UnderscoreES10_S10_EEEEENS4_23SM90_TMA_LOAD_MULTICASTENS4_14ComposedLayoutINS4_7SwizzleILi2ELi4ELi3EEENS4_18smem_ptr_flag_bitsILi16EEENSV_INS5_IJNSA_ILi8EEESI_EEENS5_IJSI_SC_EEEEEEEvNS4_8identityES13_S1D_vS1E_EENS_8epilogue10collective6detail29Sm90TmaWarpSpecializedAdapterINS1H_15DefaultEpilogueISK_SL_SL_NS1G_6thread17LinearCombinationISK_Li1EffLNS1L_9ScaleType4KindE0ELNS_15FloatRoundStyleE2ESK_EENS1_15EpilogueDefaultEEEEEvvEEEEvNT_6ParamsE,@"STO_CUDA_ENTRY STV_DEFAULT"
_ZN7cutlass13device_kernelINS_4gemm6kernel13GemmUniversalIN4cute5tupleIJiiiiEEENS1_10collective13CollectiveMmaINS1_34MainloopSm90TmaGmmaWarpSpecializedILi5ENS5_IJNS4_1CILi2EEESB_NSA_ILi1EEEEEENS1_32KernelTmaWarpSpecializedPingpongEEENS5_IJNSA_ILi64EEENSA_ILi256EEENSA_ILi32EEEEEENS_6half_tENS5_IJlSC_lEEESK_SL_NS4_8TiledMMAINS4_8MMA_AtomIJNS4_4SM904GMMA26MMA_64x256x16_F32F16F16_SSILNSP_5MajorE0ELSR_0ELNSP_7ScaleInE1ELSS_1EEEEEENS4_6LayoutINS5_IJSC_SC_SC_EEENS5_IJNSA_ILi0EEESX_SX_EEEEENS5_IJNS4_10UnderscoreES10_S10_EEEEENS4_23SM90_TMA_LOAD_MULTICASTENS4_14ComposedLayoutINS4_7SwizzleILi2ELi4ELi3EEENS4_18smem_ptr_flag_bitsILi16EEENSV_INS5_IJNSA_ILi8EEESI_EEENS5_IJSI_SC_EEEEEEEvNS4_8identityES13_S1D_vS1E_EENS_8epilogue10collective6detail29Sm90TmaWarpSpecializedAdapterINS1H_15DefaultEpilogueISK_SL_SL_NS1G_6thread17LinearCombinationISK_Li1EffLNS1L_9ScaleType4KindE0ELNS_15FloatRoundStyleE2ESK_EENS1_15EpilogueDefaultEEEEEvvEEEEvNT_6ParamsE:
[----:B------:R-:W0:Y:S02]  /*0000*/  LDC R1, c[0x0][0x28] ;  /* 0x00000a00ff017b82 */ /* 0x000e240000000800 */
[----:B0-----:R-:W-:Y:S01]  /*0010*/  VIADD R1, R1, 0xfffffff8 ;  /* 0xfffffff801017836 */ /* 0x001fe20000000000 */
[----:B------:R-:W0:Y:S01]  /*0020*/  S2R R4, SR_TID.X ;  /* 0x0000000000047919 */ /* 0x000e220000002100 */
[----:B------:R-:W-:Y:S01]  /*0030*/  ELECT P0, URZ, PT ;  /* 0x00000000003f782f */ /* 0x000fe20003800000 */
[----:B------:R-:W-:Y:S01]  /*0040*/  BSSY B0, `(.L_x_0) ;  /* 0x000000f000007945 */ /* 0x000fe20003800000 */
[--C-:B0-----:R-:W-:Y:S02]  /*0050*/  SHF.R.U32.HI R2, RZ, 0x5, R4.reuse ;  /* 0x00000005ff027819 */ /* 0x101fe40000011604 */
[----:B------:R-:W-:-:S03]  /*0060*/  SHF.R.U32.HI R7, RZ, 0x7, R4 ;  /* 0x00000007ff077819 */ /* 0x000fc60000011604 */
[----:B------:R-:W0:Y:S04]  /*0070*/  SHFL.IDX PT, R5, R2, RZ, 0x1f ;  /* 0x00001fff02057589 */ /* 0x000e2800000e0000 */
[----:B------:R1:W2:Y:S01]  /*0080*/  SHFL.IDX PT, R10, R7, RZ, 0x1f ;  /* 0x00001fff070a7589 */ /* 0x0002a200000e0000 */
[----:B0-----:R-:W-:-:S13]  /*0090*/  ISETP.NE.OR P0, PT, R5, RZ, !P0 ;  /* 0x000000ff0500720c */ /* 0x001fda0004705670 */
[----:B-12---:R-:W-:Y:S05]  /*00a0*/  @P0 BRA `(.L_x_1) ;  /* 0x0000000000200947 */ /* 0x006fea0003800000 */
[----:B------:R-:W-:Y:S02]  /*00b0*/  ULDC.64 UR4, c[0x0][0x198] ;  /* 0x0000660000047ab9 */ /* 0x000fe40000000a00 */
[----:B------:R-:W-:Y:S02]  /*00c0*/  UIADD3 UR6, UP0, UR4, 0xf0, URZ ;  /* 0x000000f004067890 */ /* 0x000fe4000ff1e03f */
[----:B------:R-:W-:Y:S02]  /*00d0*/  UIADD3 UR4, UP1, UR4, 0x1f0, URZ ;  /* 0x000001f004047890 */ /* 0x000fe4000ff3e03f */
[----:B------:R-:W-:Y:S02]  /*00e0*/  UIADD3.X UR7, URZ, UR5, URZ, UP0, !UPT ;  /* 0x000000053f077290 */ /* 0x000fe400087fe43f */
[----:B------:R-:W-:-:S07]  /*00f0*/  UIADD3.X UR5, URZ, UR5, URZ, UP1, !UPT ;  /* 0x000000053f057290 */ /* 0x000fce0008ffe43f */
[----:B------:R0:W-:Y:S02]  /*0100*/  UTMACCTL.PF [UR6] ;  /* 0x00000000060079b9 */ /* 0x0001e40008040000 */
[----:B------:R0:W-:Y:S02]  /*0110*/  UTMACCTL.PF [UR4] ;  /* 0x00000000040079b9 */ /* 0x0001e40008040000 */
[----:B0-----:R-:W-:Y:S01]  /*0120*/  NOP ;  /* 0x0000000000007918 */ /* 0x001fe20000000000 */
.L_x_1:
[----:B------:R-:W-:Y:S05]  /*0130*/  BSYNC B0 ;  /* 0x0000000000007941 */ /* 0x000fea0003800000 */
.L_x_0:
[----:B------:R-:W0:Y:S01]  /*0140*/  SHFL.IDX PT, R8, R2, RZ, 0x1f ;  /* 0x00001fff02087589 */ /* 0x000e2200000e0000 */
[----:B------:R-:W-:-:S04]  /*0150*/  SHF.R.S32.HI R3, RZ, 0x1f, R4 ;  /* 0x0000001fff037819 */ /* 0x000fc80000011404 */
[----:B------:R-:W-:Y:S02]  /*0160*/  LEA.HI R3, R3, R4, RZ, 0x7 ;  /* 0x0000000403037211 */ /* 0x000fe400078f38ff */
[----:B0-----:R-:W-:-:S13]  /*0170*/  ISETP.NE.AND P0, PT, R8, RZ, PT ;  /* 0x000000ff0800720c */ /* 0x001fda0003f05270 */
[----:B------:R-:W-:Y:S05]  /*0180*/  @P0 BRA `(.L_x_2) ;  /* 0x0000000000600947 */ /* 0x000fea0003800000 */
[----:B------:R-:W0:Y:S01]  /*0190*/  S2UR UR8, SR_CgaCtaId ;  /* 0x00000000000879c3 */ /* 0x000e220000008800 */
[----:B------:R-:W-:Y:S01]  /*01a0*/  UMOV UR4, 0x400 ;  /* 0x0000040000047882 */ /* 0x000fe20000000000 */
[----:B------:R-:W-:Y:S01]  /*01b0*/  UMOV UR5, 0x1 ;  /* 0x0000000100057882 */ /* 0x000fe20000000000 */
[----:B------:R-:W-:Y:S01]  /*01c0*/  UMOV UR6, 0x3 ;  /* 0x0000000300067882 */ /* 0x000fe20000000000 */
[----:B------:R-:W-:Y:S01]  /*01d0*/  ELECT P0, URZ, PT ;  /* 0x00000000003f782f */ /* 0x000fe20003800000 */
[----:B------:R-:W-:-:S04]  /*01e0*/  UIADD3 UR6, -UR6, 0x100000, URZ ;  /* 0x0010000006067890 */ /* 0x000fc8000fffe13f */
[----:B------:R-:W-:Y:S02]  /*01f0*/  USHF.L.U32 UR7, UR6, 0xb, URZ ;  /* 0x0000000b06077899 */ /* 0x000fe4000800063f */
[----:B------:R-:W-:Y:S02]  /*0200*/  USHF.L.U32 UR6, UR6, 0x1, URZ ;  /* 0x0000000106067899 */ /* 0x000fe4000800063f */
[----:B0-----:R-:W-:Y:S02]  /*0210*/  ULEA UR8, UR8, UR4, 0x18 ;  /* 0x0000000408087291 */ /* 0x001fe4000f8ec03f */
[----:B------:R-:W-:-:S04]  /*0220*/  UIADD3 UR4, -UR5, 0x100000, URZ ;  /* 0x0010000005047890 */ /* 0x000fc8000fffe13f */
[----:B------:R-:W-:Y:S02]  /*0230*/  USHF.L.U32 UR5, UR4, 0xb, URZ ;  /* 0x0000000b04057899 */ /* 0x000fe4000800063f */
[----:B------:R-:W-:Y:S01]  /*0240*/  USHF.L.U32 UR4, UR4, 0x1, URZ ;  /* 0x0000000104047899 */ /* 0x000fe2000800063f */
[----:B------:R-:W0:Y:S11]  /*0250*/  FENCE.VIEW.ASYNC.S ;  /* 0x00000000000073c6 */ /* 0x000e360000000000 */
[----:B0-----:R0:W1:Y:S01]  /*0260*/  SYNCS.EXCH.64 URZ, [UR8], UR4 ;  /* 0x00000004083f75b2 */ /* 0x0010620008000100 */
[----:B------:R0:W2:Y:S01]  /*0270*/  SYNCS.EXCH.64 URZ, [UR8+0x28], UR6 ;  /* 0x00002806083f75b2 */ /* 0x0000a20008000100 */
[----:B------:R0:W3:Y:S01]  /*0280*/  SYNCS.EXCH.64 URZ, [UR8+0x8], UR4 ;  /* 0x00000804083f75b2 */ /* 0x0000e20008000100 */
[----:B------:R0:W4:Y:S01]  /*0290*/  SYNCS.EXCH.64 URZ, [UR8+0x30], UR6 ;  /* 0x00003006083f75b2 */ /* 0x0001220008000100 */
[----:B------:R0:W0:Y:S01]  /*02a0*/  SYNCS.EXCH.64 URZ, [UR8+0x10], UR4 ;  /* 0x00001004083f75b2 */ /* 0x0000220008000100 */
[----:B------:R0:W0:Y:S01]  /*02b0*/  SYNCS.EXCH.64 URZ, [UR8+0x38], UR6 ;  /* 0x00003806083f75b2 */ /* 0x0000220008000100 */
[----:B------:R0:W0:Y:S01]  /*02c0*/  SYNCS.EXCH.64 URZ, [UR8+0x18], UR4 ;  /* 0x00001804083f75b2 */ /* 0x0000220008000100 */
[----:B------:R0:W0:Y:S01]  /*02d0*/  SYNCS.EXCH.64 URZ, [UR8+0x40], UR6 ;  /* 0x00004006083f75b2 */ /* 0x0000220008000100 */
[----:B------:R0:W0:Y:S01]  /*02e0*/  SYNCS.EXCH.64 URZ, [UR8+0x20], UR4 ;  /* 0x00002004083f75b2 */ /* 0x0000220008000100 */
[----:B------:R0:W0:Y:S01]  /*02f0*/  SYNCS.EXCH.64 URZ, [UR8+0x48], UR6 ;  /* 0x00004806083f75b2 */ /* 0x0000220008000100 */
[----:B------:R-:W-:Y:S01]  /*0300*/  NOP ;  /* 0x0000000000007918 */ /* 0x000fe20000000000 */
.L_x_2:
[----:B------:R-:W5:Y:S01]  /*0310*/  SHFL.IDX PT, R13, R2, RZ, 0x1f ;  /* 0x00001fff020d7589 */ /* 0x000f6200000e0000 */
[----:B------:R-:W1:Y:S01]  /*0320*/  S2UR UR12, SR_CTAID.X ;  /* 0x00000000000c79c3 */ /* 0x000e620000002500 */
[----:B------:R-:W-:Y:S02]  /*0330*/  LOP3.LUT R3, R3, 0xffffff80, RZ, 0xc0, !PT ;  /* 0xffffff8003037812 */ /* 0x000fe400078ec0ff */
[----:B------:R-:W-:Y:S01]  /*0340*/  ELECT P0, URZ, PT ;  /* 0x00000000003f782f */ /* 0x000fe20003800000 */
[----:B------:R2:W3:Y:S01]  /*0350*/  SHFL.IDX PT, R12, R2, RZ, 0x1f ;  /* 0x00001fff020c7589 */ /* 0x0004e200000e0000 */
[----:B------:R-:W-:Y:S01]  /*0360*/  ELECT P1, URZ, PT ;  /* 0x00000000003f782f */ /* 0x000fe20003820000 */
[----:B------:R-:W-:Y:S01]  /*0370*/  NOP ;  /* 0x0000000000007918 */ /* 0x000fe20000000000 */
[----:B------:R-:W-:Y:S01]  /*0380*/  IMAD.IADD R3, R4, 0x1, -R3 ;  /* 0x0000000104037824 */ /* 0x000fe200078e0a03 */
[----:B------:R-:W4:Y:S01]  /*0390*/  S2R R6, SR_CTAID.Y ;  /* 0x0000000000067919 */ /* 0x000f220000002600 */
[----:B0-----:R-:W-:Y:S01]  /*03a0*/  ULDC UR4, c[0x0][0x150] ;  /* 0x0000540000047ab9 */ /* 0x001fe20000000800 */
[----:B------:R-:W0:Y:S01]  /*03b0*/  LDC R14, c[0x0][0x144] ;  /* 0x00005100ff0e7b82 */ /* 0x000e220000000800 */
[----:B------:R-:W-:Y:S01]  /*03c0*/  UMOV UR11, 0x80 ;  /* 0x00000080000b7882 */ /* 0x000fe20000000000 */
[----:B------:R-:W-:Y:S01]  /*03d0*/  SHF.R.S32.HI R0, RZ, 0x1f, R3 ;  /* 0x0000001fff007819 */ /* 0x000fe20000011403 */
[----:B------:R-:W-:Y:S01]  /*03e0*/  NOP ;  /* 0x0000000000007918 */ /* 0x000fe20000000000 */
[C---:B------:R-:W-:Y:S01]  /*03f0*/  VIADD R35, R10.reuse, 0xffffffff ;  /* 0xffffffff0a237836 */ /* 0x040fe20000000000 */
[----:B------:R-:W-:Y:S01]  /*0400*/  ISETP.NE.AND P4, PT, R10, RZ, PT ;  /* 0x000000ff0a00720c */ /* 0x000fe20003f85270 */
[----:B------:R-:W-:Y:S01]  /*0410*/  IMAD.MOV.U32 R153, RZ, RZ, 0x1 ;  /* 0x00000001ff997424 */ /* 0x000fe200078e00ff */
[----:B------:R-:W-:Y:S01]  /*0420*/  LEA.HI R9, R0, R3, RZ, 0x3 ;  /* 0x0000000300097211 */ /* 0x000fe200078f18ff */
[----:B------:R-:W0:Y:S01]  /*0430*/  LDC R15, c[0x0][0x140] ;  /* 0x00005000ff0f7b82 */ /* 0x000e220000000800 */
[----:B------:R-:W-:-:S02]  /*0440*/  ISETP.GE.U32.AND P6, PT, R35, 0x2, PT ;  /* 0x000000022300780c */ /* 0x000fc40003fc6070 */
[--C-:B------:R-:W-:Y:S02]  /*0450*/  SHF.R.S32.HI R11, RZ, 0x3, R9.reuse ;  /* 0x00000003ff0b7819 */ /* 0x100fe40000011409 */
[----:B--2---:R-:W-:Y:S02]  /*0460*/  SHF.R.S32.HI R2, RZ, 0x1f, R9 ;  /* 0x0000001fff027819 */ /* 0x004fe40000011409 */
[----:B------:R-:W-:Y:S01]  /*0470*/  SHF.R.S32.HI R9, RZ, 0x1f, R8 ;  /* 0x0000001fff097819 */ /* 0x000fe20000011408 */
[----:B------:R-:W2:Y:S01]  /*0480*/  LDC R25, c[0x0][0x148] ;  /* 0x00005200ff197b82 */ /* 0x000ea20000000800 */
[----:B-----5:R-:W-:Y:S02]  /*0490*/  ISETP.NE.OR P0, PT, R13, RZ, !P0 ;  /* 0x000000ff0d00720c */ /* 0x020fe40004705670 */
[----:B-1----:R-:W-:Y:S02]  /*04a0*/  I2FP.F32.U32 R13, UR12 ;  /* 0x0000000c000d7c45 */ /* 0x002fe40008201000 */
[----:B------:R-:W-:-:S02]  /*04b0*/  LEA.HI R2, R2, R11, RZ, 0x2 ;  /* 0x0000000b02027211 */ /* 0x000fc400078f10ff */
[----:B------:R-:W-:Y:S01]  /*04c0*/  LEA.HI R9, R9, R8, RZ, 0x2 ;  /* 0x0000000809097211 */ /* 0x000fe200078f10ff */
[----:B------:R-:W-:Y:S01]  /*04d0*/  FMUL R13, R13, UR4 ;  /* 0x000000040d0d7c20 */ /* 0x000fe20008400000 */
[----:B---3--:R-:W-:Y:S01]  /*04e0*/  ISETP.NE.OR P1, PT, R12, RZ, !P1 ;  /* 0x000000ff0c00720c */ /* 0x008fe20004f25670 */
[----:B------:R-:W-:Y:S01]  /*04f0*/  ULDC UR4, c[0x0][0x154] ;  /* 0x0000550000047ab9 */ /* 0x000fe20000000800 */
[----:B------:R-:W-:Y:S02]  /*0500*/  LOP3.LUT R12, R2, 0xfffffffc, RZ, 0xc0, !PT ;  /* 0xfffffffc020c7812 */ /* 0x000fe400078ec0ff */
[----:B------:R-:W-:Y:S01]  /*0510*/  LOP3.LUT R9, R9, 0x3ffffffc, RZ, 0xc0, !PT ;  /* 0x3ffffffc09097812 */ /* 0x000fe200078ec0ff */
[----:B------:R-:W1:Y:S01]  /*0520*/  F2I.U32.TRUNC.NTZ R13, R13 ;  /* 0x0000000d000d7305 */ /* 0x000e62000020f000 */
[----:B------:R-:W-:Y:S01]  /*0530*/  SHF.R.S32.HI R2, RZ, 0x1f, R5 ;  /* 0x0000001fff027819 */ /* 0x000fe20000011405 */
[----:B------:R-:W-:Y:S01]  /*0540*/  IMAD.IADD R12, R11, 0x1, -R12 ;  /* 0x000000010b0c7824 */ /* 0x000fe200078e0a0c */
[----:B------:R-:W-:Y:S01]  /*0550*/  VOTEU.ALL UP1, P0 ;  /* 0x00000000003f7886 */ /* 0x000fe20000020000 */
[----:B------:R-:W-:Y:S01]  /*0560*/  IMAD.IADD R9, R8, 0x1, -R9 ;  /* 0x0000000108097824 */ /* 0x000fe200078e0a09 */
[----:B------:R-:W-:Y:S01]  /*0570*/  LEA.HI R2, R2, R5, RZ, 0x2 ;  /* 0x0000000502027211 */ /* 0x000fe200078f10ff */
[----:B------:R-:W-:Y:S01]  /*0580*/  VOTEU.ALL UP0, P0 ;  /* 0x00000000003f7886 */ /* 0x000fe20000000000 */
[----:B----4-:R-:W-:Y:S01]  /*0590*/  I2FP.F32.U32 R8, R6 ;  /* 0x0000000600087245 */ /* 0x010fe20000201000 */
[----:B------:R-:W-:Y:S01]  /*05a0*/  IMAD R9, R9, 0x4, R12 ;  /* 0x0000000409097824 */ /* 0x000fe200078e020c */
[----:B------:R-:W-:Y:S01]  /*05b0*/  LOP3.LUT R2, R2, 0xfffffffc, RZ, 0xc0, !PT ;  /* 0xfffffffc02027812 */ /* 0x000fe200078ec0ff */
[----:B------:R-:W-:Y:S01]  /*05c0*/  VOTEU.ALL UP2, P1 ;  /* 0x00000000003f7886 */ /* 0x000fe20000840000 */
[----:B------:R-:W3:Y:S01]  /*05d0*/  @!UP1 S2UR UR7, SR_CgaCtaId ;  /* 0x00000000000799c3 */ /* 0x000ee20000008800 */
[----:B------:R-:W-:Y:S01]  /*05e0*/  FMUL R8, R8, UR4 ;  /* 0x0000000408087c20 */ /* 0x000fe20008400000 */
[----:B------:R-:W-:Y:S01]  /*05f0*/  IMAD.SHL.U32 R152, R9, 0x4, RZ ;  /* 0x0000000409987824 */ /* 0x000fe200078e00ff */
[----:B------:R-:W-:Y:S01]  /*0600*/  UMOV UR4, 0x20 ;  /* 0x0000002000047882 */ /* 0x000fe20000000000 */
[----:B------:R-:W-:Y:S01]  /*0610*/  IMAD.IADD R5, R5, 0x1, -R2 ;  /* 0x0000000105057824 */ /* 0x000fe200078e0a02 */
[----:B------:R-:W-:Y:S01]  /*0620*/  LEA.HI R2, R9, R9, RZ, 0x1 ;  /* 0x0000000909027211 */ /* 0x000fe200078f08ff */
[----:B-1----:R-:W-:Y:S01]  /*0630*/  IMAD.MOV R13, RZ, RZ, -R13 ;  /* 0x000000ffff0d7224 */ /* 0x002fe200078e0a0d */
[----:B------:R-:W1:Y:S01]  /*0640*/  F2I.U32.TRUNC.NTZ R8, R8 ;  /* 0x0000000800087305 */ /* 0x000e62000020f000 */
[----:B------:R-:W4:Y:S01]  /*0650*/  @!UP2 S2UR UR10, SR_CgaCtaId ;  /* 0x00000000000aa9c3 */ /* 0x000f220000008800 */
[----:B------:R-:W-:Y:S01]  /*0660*/  LOP3.LUT R2, R2, 0xfffffffe, RZ, 0xc0, !PT ;  /* 0xfffffffe02027812 */ /* 0x000fe200078ec0ff */
[----:B0-----:R-:W-:Y:S01]  /*0670*/  IMAD R21, R14, R13, UR12 ;  /* 0x0000000c0e157e24 */ /* 0x001fe2000f8e020d */
[----:B------:R-:W-:Y:S01]  /*0680*/  @!UP1 UMOV UR6, 0x400 ;  /* 0x0000040000069882 */ /* 0x000fe20000000000 */
[----:B------:R-:W-:-:S04]  /*0690*/  @!UP1 UIADD3 UR4, -UR4, 0x100000, URZ ;  /* 0x0010000004049890 */ /* 0x000fc8000fffe13f */
[----:B------:R-:W-:Y:S02]  /*06a0*/  @!UP1 USHF.L.U32 UR5, UR4, 0xb, URZ ;  /* 0x0000000b04059899 */ /* 0x000fe4000800063f */
[----:B------:R-:W-:Y:S01]  /*06b0*/  @!UP1 USHF.L.U32 UR4, UR4, 0x1, URZ ;  /* 0x0000000104049899 */ /* 0x000fe2000800063f */
[C---:B------:R-:W-:Y:S01]  /*06c0*/  LOP3.LUT R152, R9.reuse, 0xc, R152, 0x78, !PT ;  /* 0x0000000c09987812 */ /* 0x040fe200078e7898 */
[----:B------:R-:W-:Y:S01]  /*06d0*/  IMAD.IADD R2, R9, 0x1, -R2 ;  /* 0x0000000109027824 */ /* 0x000fe200078e0a02 */
[----:B------:R-:W-:Y:S01]  /*06e0*/  @!UP2 UMOV UR9, 0x400 ;  /* 0x000004000009a882 */ /* 0x000fe20000000000 */
[----:B------:R-:W-:Y:S01]  /*06f0*/  VOTEU.ALL UP3, P1 ;  /* 0x00000000003f7886 */ /* 0x000fe20000860000 */
[----:B------:R-:W-:Y:S01]  /*0700*/  VOTEU.ALL UP4, P1 ;  /* 0x00000000003f7886 */ /* 0x000fe20000880000 */
[----:B------:R-:W-:Y:S01]  /*0710*/  VOTEU.ALL UP5, P1 ;  /* 0x00000000003f7886 */ /* 0x000fe200008a0000 */
[----:B------:R-:W-:Y:S01]  /*0720*/  ISETP.NE.AND P3, PT, R2, R21, PT ;  /* 0x000000150200720c */ /* 0x000fe20003f65270 */
[----:B------:R0:W0:Y:S01]  /*0730*/  SHFL.IDX PT, R14, R7, RZ, 0x1f ;  /* 0x00001fff070e7589 */ /* 0x00002200000e0000 */
[----:B------:R-:W-:Y:S01]  /*0740*/  ISETP.EQ.U32.AND P2, PT, R15, 0x1, PT ;  /* 0x000000010f00780c */ /* 0x000fe20003f42070 */
[----:B-1----:R-:W-:Y:S01]  /*0750*/  IMAD.MOV R20, RZ, RZ, -R8 ;  /* 0x000000ffff147224 */ /* 0x002fe200078e0a08 */
[----:B---3--:R-:W-:-:S02]  /*0760*/  @!UP1 ULEA UR8, UR7, UR6, 0x18 ;  /* 0x0000000607089291 */ /* 0x008fc4000f8ec03f */
[----:B------:R-:W-:-:S04]  /*0770*/  @!UP2 UIADD3 UR6, -UR11, 0x100000, URZ ;  /* 0x001000000b06a890 */ /* 0x000fc8000fffe13f */
[----:B------:R-:W-:Y:S02]  /*0780*/  @!UP2 USHF.L.U32 UR7, UR6, 0xb, URZ ;  /* 0x0000000b0607a899 */ /* 0x000fe4000800063f */
[----:B------:R-:W-:Y:S01]  /*0790*/  @!UP2 USHF.L.U32 UR6, UR6, 0x1, URZ ;  /* 0x000000010606a899 */ /* 0x000fe2000800063f */
[----:B--2---:R-:W-:Y:S01]  /*07a0*/  IMAD R9, R25, R20, R6 ;  /* 0x0000001419097224 */ /* 0x004fe200078e0206 */
[----:B------:R-:W-:Y:S01]  /*07b0*/  VOTEU.ALL UP1, P0 ;  /* 0x00000000003f7886 */ /* 0x000fe20000020000 */
[----:B------:R-:W-:Y:S01]  /*07c0*/  LOP3.LUT P0, RZ, R3, 0x7, RZ, 0xc0, !PT ;  /* 0x0000000703ff7812 */ /* 0x000fe2000780c0ff */
[----:B----4-:R-:W-:Y:S01]  /*07d0*/  @!UP2 ULEA UR9, UR10, UR9, 0x18 ;  /* 0x000000090a09a291 */ /* 0x010fe2000f8ec03f */
[----:B------:R-:W-:Y:S01]  /*07e0*/  @P3 LEA.HI R2, R152, R152, RZ, 0x1 ;  /* 0x0000009898023211 */ /* 0x000fe200078f08ff */
[----:B------:R-:W-:Y:S01]  /*07f0*/  VOTEU.ALL UP2, P1 ;  /* 0x00000000003f7886 */ /* 0x000fe20000840000 */
[----:B------:R-:W-:Y:S01]  /*0800*/  ISETP.NE.AND P1, PT, R5, 0x3, PT ;  /* 0x000000030500780c */ /* 0x000fe20003f25270 */
[----:B------:R-:W1:Y:S02]  /*0810*/  FENCE.VIEW.ASYNC.S ;  /* 0x00000000000073c6 */ /* 0x000e640000000000 */
[----:B-1----:R1:W2:Y:S01]  /*0820*/  @!UP0 SYNCS.EXCH.64 URZ, [UR8+0x80], UR4 ;  /* 0x00008004083f85b2 */ /* 0x0022a20008000100 */
[----:B------:R-:W-:-:S02]  /*0830*/  @P3 SHF.R.S32.HI R2, RZ, 0x1, R2 ;  /* 0x00000001ff023819 */ /* 0x000fc40000011402 */
[----:B------:R-:W-:Y:S02]  /*0840*/  ISETP.EQ.OR P1, PT, R5, RZ, !P1 ;  /* 0x000000ff0500720c */ /* 0x000fe40004f22670 */
[----:B------:R-:W-:Y:S02]  /*0850*/  @P3 ISETP.NE.AND P5, PT, R2, R9, PT ;  /* 0x000000090200320c */ /* 0x000fe40003fa5270 */
[----:B------:R-:W-:Y:S02]  /*0860*/  ISETP.LT.U32.AND P0, PT, R152, 0x4, !P0 ;  /* 0x000000049800780c */ /* 0x000fe40004701070 */
[----:B------:R-:W-:Y:S02]  /*0870*/  ISETP.EQ.AND P1, PT, R10, RZ, P1 ;  /* 0x000000ff0a00720c */ /* 0x000fe40000f22270 */
[----:B------:R-:W-:Y:S02]  /*0880*/  SEL R2, RZ, 0x1, !P0 ;  /* 0x00000001ff027807 */ /* 0x000fe40004000000 */
[----:B------:R-:W-:-:S02]  /*0890*/  @P3 SEL R153, RZ, 0x1, P5 ;  /* 0x00000001ff993807 */ /* 0x000fc40002800000 */
[----:B------:R-:W-:Y:S01]  /*08a0*/  SEL R16, RZ, 0x1, !P1 ;  /* 0x00000001ff107807 */ /* 0x000fe20004800000 */
[----:B------:R1:W3:Y:S01]  /*08b0*/  @!UP1 SYNCS.EXCH.64 URZ, [UR8+0x88], UR4 ;  /* 0x00008804083f95b2 */ /* 0x0002e20008000100 */
[----:B------:R-:W-:Y:S01]  /*08c0*/  NOP ;  /* 0x0000000000007918 */ /* 0x000fe20000000000 */
[----:B------:R-:W-:Y:S02]  /*08d0*/  LOP3.LUT R153, R153, R2, RZ, 0xc0, !PT ;  /* 0x0000000299997212 */ /* 0x000fe400078ec0ff */
[----:B------:R-:W-:Y:S01]  /*08e0*/  SEL R16, R16, 0x2, P6 ;  /* 0x0000000210107807 */ /* 0x000fe20003000000 */
[----:B------:R1:W4:Y:S01]  /*08f0*/  @!UP2 SYNCS.EXCH.64 URZ, [UR9+0x60], UR6 ;  /* 0x00006006093fa5b2 */ /* 0x0003220008000100 */
[----:B------:R1:W0:Y:S01]  /*0900*/  @!UP3 SYNCS.EXCH.64 URZ, [UR9+0x68], UR6 ;  /* 0x00006806093fb5b2 */ /* 0x0002220008000100 */
[----:B------:R1:W0:Y:S01]  /*0910*/  @!UP4 SYNCS.EXCH.64 URZ, [UR9+0x70], UR6 ;  /* 0x00007006093fc5b2 */ /* 0x0002220008000100 */
[----:B------:R1:W0:Y:S01]  /*0920*/  @!UP5 SYNCS.EXCH.64 URZ, [UR9+0x78], UR6 ;  /* 0x00007806093fd5b2 */ /* 0x0002220008000100 */
[----:B------:R-:W-:Y:S01]  /*0930*/  NOP ;  /* 0x0000000000007918 */ /* 0x000fe20000000000 */
[----:B-12---:R-:W-:Y:S05]  /*0940*/  @!P2 BRA `(.L_x_3) ;  /* 0x000000000008a947 */ /* 0x006fea0003800000 */
[----:B0--34-:R-:W-:Y:S01]  /*0950*/  UCGABAR_ARV ;  /* 0x00000000000079c7 */ /* 0x019fe20008000000 */
[----:B------:R-:W-:Y:S05]  /*0960*/  BRA `(.L_x_4) ;  /* 0x0000000000047947 */ /* 0x000fea0003800000 */
.L_x_3:
[----:B0--34-:R-:W-:Y:S01]  /*0970*/  NOP ;  /* 0x0000000000007918 */ /* 0x019fe20000000000 */
.L_x_4:
[----:B------:R-:W-:Y:S01]  /*0980*/  ULDC.64 UR4, c[0x0][0x598] ;  /* 0x0001660000047ab9 */ /* 0x000fe20000000a00 */
[----:B------:R-:W-:Y:S01]  /*0990*/  ULDC.64 UR36, c[0x0][0x208] ;  /* 0x0000820000247ab9 */ /* 0x000fe20000000a00 */
[----:B------:R-:W-:-:S04]  /*09a0*/  ISETP.NE.U32.AND P0, PT, RZ, UR4, PT ;  /* 0x00000004ff007c0c */ /* 0x000fc8000bf05070 */
[----:B------:R-:W-:-:S13]  /*09b0*/  ISETP.NE.AND.EX P0, PT, RZ, UR5, PT, P0 ;  /* 0x00000005ff007c0c */ /* 0x000fda000bf05300 */
[----:B------:R-:W-:Y:S05]  /*09c0*/  @!P0 BRA `(.L_x_5) ;  /* 0x00000000001c8947 */ /* 0x000fea0003800000 */
[----:B------:R-:W0:Y:S02]  /*09d0*/  LDC.64 R8, c[0x0][0x598] ;  /* 0x00016600ff087b82 */ /* 0x000e240000000a00 */
[----:B0-----:R-:W2:Y:S02]  /*09e0*/  LDG.E.64 R8, desc[UR36][R8.64] ;  /* 0x0000002408087981 */ /* 0x001ea4000c1e1b00 */
[----:B--2---:R-:W-:-:S04]  /*09f0*/  ISETP.NE.U32.AND P0, PT, R8, RZ, PT ;  /* 0x000000ff0800720c */ /* 0x004fc80003f05070 */
[----:B------:R-:W-:-:S13]  /*0a00*/  ISETP.NE.AND.EX P0, PT, R9, RZ, PT, P0 ;  /* 0x000000ff0900720c */ /* 0x000fda0003f05300 */
[----:B------:R-:W-:Y:S05]  /*0a10*/  @!P0 BRA `(.L_x_5) ;  /* 0x0000000000088947 */ /* 0x000fea0003800000 */
[----:B------:R0:W5:Y:S01]  /*0a20*/  LD.E R154, desc[UR36][R8.64] ;  /* 0x00000024089a7980 */ /* 0x000162000c101900 */
[----:B------:R-:W-:Y:S05]  /*0a30*/  BRA `(.L_x_6) ;  /* 0x0000000000247947 */ /* 0x000fea0003800000 */
.L_x_5:
[----:B------:R-:W-:Y:S02]  /*0a40*/  ULDC.64 UR4, c[0x0][0x588] ;  /* 0x0001620000047ab9 */ /* 0x000fe40000000a00 */
[----:B------:R-:W-:-:S04]  /*0a50*/  ISETP.NE.U32.AND P0, PT, RZ, UR4, PT ;  /* 0x00000004ff007c0c */ /* 0x000fc8000bf05070 */
[----:B------:R-:W-:-:S13]  /*0a60*/  ISETP.NE.AND.EX P0, PT, RZ, UR5, PT, P0 ;  /* 0x00000005ff007c0c */ /* 0x000fda000bf05300 */
[----:B------:R-:W-:Y:S05]  /*0a70*/  @!P0 BRA `(.L_x_7) ;  /* 0x00000000000c8947 */ /* 0x000fea0003800000 */
[----:B------:R-:W0:Y:S02]  /*0a80*/  LDC.64 R154, c[0x0][0x588] ;  /* 0x00016200ff9a7b82 */ /* 0x000e240000000a00 */
[----:B0-----:R1:W5:Y:S01]  /*0a90*/  LDG.E R154, desc[UR36][R154.64] ;  /* 0x000000249a9a7981 */ /* 0x001362000c1e1900 */
[----:B------:R-:W-:Y:S05]  /*0aa0*/  BRA `(.L_x_6) ;  /* 0x0000000000087947 */ /* 0x000fea0003800000 */
.L_x_7:
[----:B------:R-:W-:Y:S02]  /*0ab0*/  ULDC UR4, c[0x0][0x580] ;  /* 0x0001600000047ab9 */ /* 0x000fe40000000800 */
[----:B------:R-:W-:-:S07]  /*0ac0*/  IMAD.U32 R154, RZ, RZ, UR4 ;  /* 0x00000004ff9a7e24 */ /* 0x000fce000f8e00ff */
.L_x_6:
[----:B------:R-:W-:Y:S02]  /*0ad0*/  ULDC.64 UR4, c[0x0][0x5a0] ;  /* 0x0001680000047ab9 */ /* 0x000fe40000000a00 */
[----:B------:R-:W-:-:S04]  /*0ae0*/  ISETP.NE.U32.AND P0, PT, RZ, UR4, PT ;  /* 0x00000004ff007c0c */ /* 0x000fc8000bf05070 */
[----:B------:R-:W-:-:S13]  /*0af0*/  ISETP.NE.AND.EX P0, PT, RZ, UR5, PT, P0 ;  /* 0x00000005ff007c0c */ /* 0x000fda000bf05300 */
[----:B------:R-:W-:Y:S05]  /*0b00*/  @!P0 BRA `(.L_x_8) ;  /* 0x00000000001c8947 */ /* 0x000fea0003800000 */
[----:B0-----:R-:W0:Y:S02]  /*0b10*/  LDC.64 R8, c[0x0][0x5a0] ;  /* 0x00016800ff087b82 */ /* 0x001e240000000a00 */
[----:B0-----:R-:W2:Y:S02]  /*0b20*/  LDG.E.64 R8, desc[UR36][R8.64] ;  /* 0x0000002408087981 */ /* 0x001ea4000c1e1b00 */
[----:B--2---:R-:W-:-:S04]  /*0b30*/  ISETP.NE.U32.AND P0, PT, R8, RZ, PT ;  /* 0x000000ff0800720c */ /* 0x004fc80003f05070 */
[----:B------:R-:W-:-:S13]  /*0b40*/  ISETP.NE.AND.EX P0, PT, R9, RZ, PT, P0 ;  /* 0x000000ff0900720c */ /* 0x000fda0003f05300 */
[----:B------:R-:W-:Y:S05]  /*0b50*/  @!P0 BRA `(.L_x_8) ;  /* 0x0000000000088947 */ /* 0x000fea0003800000 */
[----:B-1----:R0:W5:Y:S01]  /*0b60*/  LD.E R155, desc[UR36][R8.64] ;  /* 0x00000024089b7980 */ /* 0x002162000c101900 */
[----:B------:R-:W-:Y:S05]  /*0b70*/  BRA `(.L_x_9) ;  /* 0x0000000000247947 */ /* 0x000fea0003800000 */
.L_x_8:
[----:B------:R-:W-:Y:S02]  /*0b80*/  ULDC.64 UR4, c[0x0][0x590] ;  /* 0x0001640000047ab9 */ /* 0x000fe40000000a00 */
[----:B------:R-:W-:-:S04]  /*0b90*/  ISETP.NE.U32.AND P0, PT, RZ, UR4, PT ;  /* 0x00000004ff007c0c */ /* 0x000fc8000bf05070 */
[----:B------:R-:W-:-:S13]  /*0ba0*/  ISETP.NE.AND.EX P0, PT, RZ, UR5, PT, P0 ;  /* 0x00000005ff007c0c */ /* 0x000fda000bf05300 */
[----:B------:R-:W-:Y:S05]  /*0bb0*/  @!P0 BRA `(.L_x_10) ;  /* 0x00000000000c8947 */ /* 0x000fea0003800000 */
[----:B0-----:R-:W1:Y:S02]  /*0bc0*/  LDC.64 R8, c[0x0][0x590] ;  /* 0x00016400ff087b82 */ /* 0x001e640000000a00 */
[----:B-1----:R1:W5:Y:S01]  /*0bd0*/  LDG.E R155, desc[UR36][R8.64] ;  /* 0x00000024089b7981 */ /* 0x002362000c1e1900 */
[----:B------:R-:W-:Y:S05]  /*0be0*/  BRA `(.L_x_9) ;  /* 0x0000000000087947 */ /* 0x000fea0003800000 */
.L_x_10:
[----:B------:R-:W-:Y:S02]  /*0bf0*/  ULDC UR4, c[0x0][0x584] ;  /* 0x0001610000047ab9 */ /* 0x000fe40000000800 */
[----:B-1----:R-:W-:-:S07]  /*0c00*/  IMAD.U32 R155, RZ, RZ, UR4 ;  /* 0x00000004ff9b7e24 */ /* 0x002fce000f8e00ff */
.L_x_9:
[----:B------:R-:W2:Y:S01]  /*0c10*/  LDC R2, c[0x0][0x65c] ;  /* 0x00019700ff027b82 */ /* 0x000ea20000000800 */
[----:B------:R-:W-:Y:S01]  /*0c20*/  ULDC UR6, c[0x0][0x28c] ;  /* 0x0000a30000067ab9 */ /* 0x000fe20000000800 */
[----:B------:R-:W-:Y:S01]  /*0c30*/  ISETP.NE.AND P0, PT, R10, 0x2, PT ;  /* 0x000000020a00780c */ /* 0x000fe20003f05270 */
[----:B------:R-:W-:Y:S01]  /*0c40*/  UIADD3 UR6, UR6, 0x1f, URZ ;  /* 0x0000001f06067890 */ /* 0x000fe2000fffe03f */
[----:B01----:R-:W-:Y:S01]  /*0c50*/  IMAD.U32 R8, RZ, RZ, UR12 ;  /* 0x0000000cff087e24 */ /* 0x003fe2000f8e00ff */
[----:B------:R-:W-:Y:S01]  /*0c60*/  UMOV UR39, URZ ;  /* 0x0000003f00277c82 */ /* 0x000fe20008000000 */
[----:B------:R-:W-:Y:S01]  /*0c70*/  IMAD.MOV.U32 R9, RZ, RZ, RZ ;  /* 0x000000ffff097224 */ /* 0x000fe200078e00ff */
[----:B------:R-:W-:Y:S01]  /*0c80*/  USHF.R.S32.HI UR7, URZ, 0x1f, UR6 ;  /* 0x0000001f3f077899 */ /* 0x000fe20008011406 */
[----:B------:R-:W-:Y:S01]  /*0c90*/  UMOV UR38, URZ ;  /* 0x0000003f00267c82 */ /* 0x000fe20008000000 */
[----:B------:R-:W-:Y:S02]  /*0ca0*/  ULDC.64 UR8, c[0x0][0x650] ;  /* 0x0001940000087ab9 */ /* 0x000fe40000000a00 */
[----:B------:R-:W-:-:S04]  /*0cb0*/  ULEA.HI UR7, UR7, UR6, URZ, 0x5 ;  /* 0x0000000607077291 */ /* 0x000fc8000f8f283f */
[----:B------:R-:W-:Y:S01]  /*0cc0*/  USHF.R.S32.HI UR40, URZ, 0x5, UR7 ;  /* 0x000000053f287899 */ /* 0x000fe20008011407 */
[----:B--2---:R-:W-:-:S13]  /*0cd0*/  ISETP.NE.AND P1, PT, R2, 0x1, PT ;  /* 0x000000010200780c */ /* 0x004fda0003f25270 */
[----:B------:R-:W0:Y:S01]  /*0ce0*/  @P1 LDC R19, c[0x0][0x10] ;  /* 0x00000400ff131b82 */ /* 0x000e220000000800 */
[----:B------:R-:W-:Y:S02]  /*0cf0*/  @P1 IMAD.MOV.U32 R7, RZ, RZ, RZ ;  /* 0x000000ffff071224 */ /* 0x000fe400078e00ff */
[----:B------:R-:W-:-:S05]  /*0d00*/  @P1 IMAD.MOV.U32 R17, RZ, RZ, RZ ;  /* 0x000000ffff111224 */ /* 0x000fca00078e00ff */
[----:B------:R-:W1:Y:S01]  /*0d10*/  @!P1 LDC R11, c[0x0][0xc] ;  /* 0x00000300ff0b9b82 */ /* 0x000e620000000800 */
[----:B------:R-:W-:Y:S01]  /*0d20*/  ULDC UR4, c[0x0][0xc] ;  /* 0x0000030000047ab9 */ /* 0x000fe20000000800 */
[----:B------:R-:W-:Y:S02]  /*0d30*/  ULDC UR5, c[0x0][0x10] ;  /* 0x0000040000057ab9 */ /* 0x000fe40000000800 */
[----:B------:R-:W-:-:S04]  /*0d40*/  UIMAD.WIDE.U32 UR4, UR4, UR5, URZ ;  /* 0x00000005040472a5 */ /* 0x000fc8000f8e003f */
[----:B------:R-:W2:Y:S01]  /*0d50*/  LDC R2, c[0x0][0x14] ;  /* 0x00000500ff027b82 */ /* 0x000ea20000000800 */
[----:B0-----:R-:W-:-:S04]  /*0d60*/  @P1 IMAD.WIDE.U32 R18, R19, UR12, R6 ;  /* 0x0000000c13121c25 */ /* 0x001fc8000f8e0006 */
[----:B------:R-:W-:Y:S02]  /*0d70*/  @P1 IMAD.IADD R17, R19, 0x1, R17 ;  /* 0x0000000113111824 */ /* 0x000fe400078e0211 */
[----:B-1----:R-:W-:-:S04]  /*0d80*/  @!P1 IMAD.WIDE.U32 R8, R6, R11, R8 ;  /* 0x0000000b06089225 */ /* 0x002fc800078e0008 */
[----:B------:R-:W-:Y:S02]  /*0d90*/  @!P1 IMAD.MOV.U32 R18, RZ, RZ, R8 ;  /* 0x000000ffff129224 */ /* 0x000fe400078e0008 */
[----:B------:R-:W-:Y:S02]  /*0da0*/  @!P1 IMAD.MOV.U32 R17, RZ, RZ, R9 ;  /* 0x000000ffff119224 */ /* 0x000fe400078e0009 */
[----:B--2---:R-:W-:-:S04]  /*0db0*/  IMAD.WIDE.U32 R12, R2, UR4, RZ ;  /* 0x00000004020c7c25 */ /* 0x004fc8000f8e00ff */
[----:B------:R-:W-:Y:S01]  /*0dc0*/  IMAD R23, R2, UR5, RZ ;  /* 0x0000000502177c24 */ /* 0x000fe2000f8e02ff */
[----:B------:R0:W-:Y:S03]  /*0dd0*/  STL.64 [R1], R12 ;  /* 0x0000000c01007387 */ /* 0x0001e60000100a00 */
[----:B------:R-:W-:Y:S01]  /*0de0*/  IMAD.IADD R23, R13, 0x1, R23 ;  /* 0x000000010d177824 */ /* 0x000fe200078e0217 */
[----:B------:R-:W-:Y:S06]  /*0df0*/  @P0 BRA `(.L_x_11) ;  /* 0x0000000000200947 */ /* 0x000fec0003800000 */
[----:B------:R-:W-:Y:S01]  /*0e00*/  UISETP.GE.U32.AND UP0, UPT, UR40, 0x5, UPT ;  /* 0x000000052800788c */ /* 0x000fe2000bf06070 */
[----:B------:R-:W-:Y:S01]  /*0e10*/  IADD3 R18, P0, R18, R12, RZ ;  /* 0x0000000c12127210 */ /* 0x000fe20007f1e0ff */
[----:B------:R-:W-:Y:S01]  /*0e20*/  UIMAD.WIDE.U32 UR4, UR40, -0x33333333, URZ ;  /* 0xcccccccd280478a5 */ /* 0x000fe2000f8e003f */
[----:B------:R-:W-:-:S03]  /*0e30*/  UMOV UR38, URZ ;  /* 0x0000003f00267c82 */ /* 0x000fc60008000000 */
[----:B------:R-:W-:Y:S01]  /*0e40*/  USHF.R.U32.HI UR4, URZ, 0x2, UR5 ;  /* 0x000000023f047899 */ /* 0x000fe20008011605 */
[----:B------:R-:W-:-:S03]  /*0e50*/  IMAD.X R17, R23, 0x1, R17, P0 ;  /* 0x0000000117117824 */ /* 0x000fc600000e0611 */
[----:B------:R-:W-:Y:S02]  /*0e60*/  UIMAD UR39, UR4, -0x5, UR40 ;  /* 0xfffffffb042778a4 */ /* 0x000fe4000f8e0228 */
[----:B------:R-:W-:-:S12]  /*0e70*/  @UP0 ULOP3.LUT UR38, UR4, 0x1, URZ, 0xc0, !UPT ;  /* 0x0000000104260892 */ /* 0x000fd8000f8ec03f */
.L_x_11:
[----:B------:R-:W-:Y:S01]  /*0e80*/  ISETP.GE.U32.AND P0, PT, R18, UR8, PT ;  /* 0x0000000812007c0c */ /* 0x000fe2000bf06070 */
[----:B------:R-:W-:Y:S01]  /*0e90*/  IMAD.MOV.U32 R19, RZ, RZ, -0x1 ;  /* 0xffffffffff137424 */ /* 0x000fe200078e00ff */
[----:B------:R-:W-:Y:S01]  /*0ea0*/  PRMT R8, RZ, 0x7610, R8 ;  /* 0x00007610ff087816 */ /* 0x000fe20000000008 */
[----:B------:R-:W-:Y:S01]  /*0eb0*/  IMAD.MOV.U32 R22, RZ, RZ, -0x1 ;  /* 0xffffffffff167424 */ /* 0x000fe200078e00ff */
[----:B------:R-:W-:Y:S01]  /*0ec0*/  ISETP.GE.U32.AND.EX P0, PT, R17, UR9, PT, P0 ;  /* 0x0000000911007c0c */ /* 0x000fe2000bf06100 */
[----:B------:R-:W-:-:S12]  /*0ed0*/  IMAD.MOV.U32 R2, RZ, RZ, -0x1 ;  /* 0xffffffffff027424 */ /* 0x000fd800078e00ff */
[----:B------:R-:W-:Y:S05]  /*0ee0*/  @P0 BRA `(.L_x_12) ;  /* 0x00000004002c0947 */ /* 0x000fea0003800000 */
[----:B------:R-:W1:Y:S01]  /*0ef0*/  LDC.64 R26, c[0x0][0x628] ;  /* 0x00018a00ff1a7b82 */ /* 0x000e620000000a00 */
[----:B------:R-:W-:Y:S02]  /*0f00*/  IMAD.MOV.U32 R8, RZ, RZ, R18 ;  /* 0x000000ffff087224 */ /* 0x000fe400078e0012 */
[----:B------:R-:W-:-:S05]  /*0f10*/  IMAD.MOV.U32 R9, RZ, RZ, R17 ;  /* 0x000000ffff097224 */ /* 0x000fca00078e0011 */
[----:B------:R-:W2:Y:S08]  /*0f20*/  LDC R2, c[0x0][0x630] ;  /* 0x00018c00ff027b82 */ /* 0x000eb00000000800 */
[----:B------:R-:W3:Y:S01]  /*0f30*/  LDC.64 R28, c[0x0][0x620] ;  /* 0x00018800ff1c7b82 */ /* 0x000ee20000000a00 */
[----:B-1----:R-:W-:-:S04]  /*0f40*/  ISETP.NE.U32.AND P0, PT, R26, RZ, PT ;  /* 0x000000ff1a00720c */ /* 0x002fc80003f05070 */
[----:B------:R-:W-:-:S13]  /*0f50*/  ISETP.NE.AND.EX P0, PT, R27, RZ, PT, P0 ;  /* 0x000000ff1b00720c */ /* 0x000fda0003f05300 */
[----:B--23--:R-:W-:Y:S05]  /*0f60*/  @!P0 BRA `(.L_x_13) ;  /* 0x0000000000288947 */ /* 0x00cfea0003800000 */
[----:B0-----:R-:W0:Y:S02]  /*0f70*/  LDC R13, c[0x0][0x634] ;  /* 0x00018d00ff0d7b82 */ /* 0x001e240000000800 */
[----:B0-----:R-:W-:-:S05]  /*0f80*/  IADD3 R13, P0, R18, R13, RZ ;  /* 0x0000000d120d7210 */ /* 0x001fca0007f1e0ff */
[----:B------:R-:W-:-:S04]  /*0f90*/  IMAD.X R15, RZ, RZ, R17, P0 ;  /* 0x000000ffff0f7224 */ /* 0x000fc800000e0611 */
[----:B------:R-:W-:-:S04]  /*0fa0*/  IMAD.WIDE.U32 R8, R15, R26, RZ ;  /* 0x0000001a0f087225 */ /* 0x000fc800078e00ff */
[----:B------:R-:W-:-:S04]  /*0fb0*/  IMAD.WIDE.U32 R10, P0, R13, R27, R8 ;  /* 0x0000001b0d0a7225 */ /* 0x000fc80007800008 */
[----:B------:R-:W-:-:S04]  /*0fc0*/  IMAD.WIDE.U32 R8, R13, R26, RZ ;  /* 0x0000001a0d087225 */ /* 0x000fc800078e00ff */
[----:B------:R-:W-:Y:S01]  /*0fd0*/  IMAD.X R13, RZ, RZ, RZ, P0 ;  /* 0x000000ffff0d7224 */ /* 0x000fe200000e06ff */
[----:B------:R-:W-:Y:S01]  /*0fe0*/  IADD3 RZ, P0, R9, R10, RZ ;  /* 0x0000000a09ff7210 */ /* 0x000fe20007f1e0ff */
[----:B------:R-:W-:-:S04]  /*0ff0*/  IMAD.MOV.U32 R12, RZ, RZ, R11 ;  /* 0x000000ffff0c7224 */ /* 0x000fc800078e000b */
[----:B------:R-:W-:-:S08]  /*1000*/  IMAD.WIDE.U32.X R8, R15, R27, R12, P0 ;  /* 0x0000001b0f087225 */ /* 0x000fd000000e040c */
.L_x_13:
[----:B------:R-:W1:Y:S01]  /*1010*/  LDC.64 R32, c[0x0][0x640] ;  /* 0x00019000ff207b82 */ /* 0x000e620000000a00 */
[-C--:B------:R-:W-:Y:S01]  /*1020*/  SHF.R.U64 R30, R8, R2.reuse, R9 ;  /* 0x00000002081e7219 */ /* 0x080fe20000001209 */
[----:B------:R-:W-:Y:S01]  /*1030*/  IMAD.MOV.U32 R19, RZ, RZ, R17 ;  /* 0x000000ffff137224 */ /* 0x000fe200078e0011 */
[----:B------:R-:W-:Y:S01]  /*1040*/  SHF.R.U32.HI R2, RZ, R2, R9 ;  /* 0x00000002ff027219 */ /* 0x000fe20000011609 */
[----:B------:R-:W-:Y:S01]  /*1050*/  IMAD.MOV.U32 R26, RZ, RZ, 0x1 ;  /* 0x00000001ff1a7424 */ /* 0x000fe200078e00ff */
[----:B------:R-:W-:-:S03]  /*1060*/  IADD3 R11, P0, RZ, -R30, RZ ;  /* 0x8000001eff0b7210 */ /* 0x000fc60007f1e0ff */
[----:B------:R-:W2:Y:S02]  /*1070*/  LDC R10, c[0x0][0x618] ;  /* 0x00018600ff0a7b82 */ /* 0x000ea40000000800 */
[----:B------:R-:W-:-:S04]  /*1080*/  IMAD.X R9, RZ, RZ, ~R2, P0 ;  /* 0x000000ffff097224 */ /* 0x000fc800000e0e02 */
[-C--:B------:R-:W-:Y:S02]  /*1090*/  IMAD R2, R9, R28.reuse, RZ ;  /* 0x0000001c09027224 */ /* 0x080fe400078e02ff */
[----:B0-----:R-:W0:Y:S01]  /*10a0*/  LDC R13, c[0x0][0x608] ;  /* 0x00018200ff0d7b82 */ /* 0x001e220000000800 */
[----:B------:R-:W-:-:S04]  /*10b0*/  IMAD.WIDE.U32 R8, R11, R28, R18 ;  /* 0x0000001c0b087225 */ /* 0x000fc800078e0012 */
[----:B------:R-:W-:Y:S02]  /*10c0*/  IMAD R11, R11, R29, R2 ;  /* 0x0000001d0b0b7224 */ /* 0x000fe400078e0202 */
[----:B------:R-:W-:Y:S01]  /*10d0*/  IMAD.MOV.U32 R2, RZ, RZ, -0x1 ;  /* 0xffffffffff027424 */ /* 0x000fe200078e00ff */
[----:B------:R-:W3:Y:S01]  /*10e0*/  LDC R31, c[0x0][0x658] ;  /* 0x00019600ff1f7b82 */ /* 0x000ee20000000800 */
[----:B------:R-:W-:Y:S01]  /*10f0*/  IMAD.IADD R9, R9, 0x1, R11 ;  /* 0x0000000109097824 */ /* 0x000fe200078e020b */
[----:B-1----:R-:W-:-:S04]  /*1100*/  ISETP.NE.U32.AND P0, PT, R32, RZ, PT ;  /* 0x000000ff2000720c */ /* 0x002fc80003f05070 */
[----:B------:R-:W-:Y:S02]  /*1110*/  ISETP.NE.AND.EX P0, PT, R33, RZ, PT, P0 ;  /* 0x000000ff2100720c */ /* 0x000fe40003f05300 */
[----:B------:R-:W1:Y:S01]  /*1120*/  LDC R29, c[0x0][0x600] ;  /* 0x00018000ff1d7b82 */ /* 0x000e620000000800 */
[-CC-:B--2---:R-:W-:Y:S02]  /*1130*/  SHF.R.U64 R27, R8, R10.reuse, R9.reuse ;  /* 0x0000000a081b7219 */ /* 0x184fe40000001209 */
[----:B------:R-:W-:-:S05]  /*1140*/  SHF.R.U32.HI R8, RZ, R10, R9 ;  /* 0x0000000aff087219 */ /* 0x000fca0000011609 */
[----:B------:R-:W2:Y:S01]  /*1150*/  LDC R22, c[0x0][0x648] ;  /* 0x00019200ff167b82 */ /* 0x000ea20000000800 */
[-CC-:B0-----:R-:W-:Y:S02]  /*1160*/  SHF.R.U64 R34, R27, R13.reuse, R8.reuse ;  /* 0x0000000d1b227219 */ /* 0x181fe40000001208 */
[----:B------:R-:W-:-:S05]  /*1170*/  SHF.R.U32.HI R8, RZ, R13, R8 ;  /* 0x0000000dff087219 */ /* 0x000fca0000011608 */
[----:B------:R-:W0:Y:S01]  /*1180*/  LDC R24, c[0x0][0x638] ;  /* 0x00018e00ff187b82 */ /* 0x000e220000000800 */
[-CC-:B---3--:R-:W-:Y:S02]  /*1190*/  SHF.R.U64 R36, R34, R31.reuse, R8.reuse ;  /* 0x0000001f22247219 */ /* 0x188fe40000001208 */
[-C--:B------:R-:W-:Y:S02]  /*11a0*/  SHF.L.U32 R2, R2, R31.reuse, RZ ;  /* 0x0000001f02027219 */ /* 0x080fe400000006ff */
[----:B------:R-:W-:Y:S01]  /*11b0*/  SHF.R.U32.HI R9, RZ, R31, R8 ;  /* 0x0000001fff097219 */ /* 0x000fe20000011608 */
[----:B------:R-:W-:Y:S01]  /*11c0*/  IMAD.MOV.U32 R8, RZ, RZ, R36 ;  /* 0x000000ffff087224 */ /* 0x000fe200078e0024 */
[----:B------:R-:W-:Y:S01]  /*11d0*/  LOP3.LUT R15, RZ, R2, RZ, 0x33, !PT ;  /* 0x00000002ff0f7212 */ /* 0x000fe200078e33ff */
[----:B------:R-:W3:Y:S01]  /*11e0*/  LDC R28, c[0x0][0x610] ;  /* 0x00018400ff1c7b82 */ /* 0x000ee20000000800 */
[----:B------:R-:W-:Y:S05]  /*11f0*/  @!P0 BRA `(.L_x_14) ;  /* 0x0000000000288947 */ /* 0x000fea0003800000 */
[----:B------:R-:W4:Y:S02]  /*1200*/  LDC R13, c[0x0][0x64c] ;  /* 0x00019300ff0d7b82 */ /* 0x000f240000000800 */
[----:B----4-:R-:W-:-:S05]  /*1210*/  IADD3 R13, P0, R36, R13, RZ ;  /* 0x0000000d240d7210 */ /* 0x010fca0007f1e0ff */
        /* <DEDUP_REMOVED lines=8> */
.L_x_14:
[----:B--2---:R-:W-:Y:S01]  /*12a0*/  SHF.R.U64 R7, R8, R22, R9 ;  /* 0x0000001608077219 */ /* 0x004fe20000001209 */
[----:B-1----:R-:W-:Y:S01]  /*12b0*/  VIADD R8, R29, 0xffffffff ;  /* 0xffffffff1d087836 */ /* 0x002fe20000000000 */
[----:B------:R-:W-:Y:S01]  /*12c0*/  SHF.L.U32 R2, R26, R31, RZ ;  /* 0x0000001f1a027219 */ /* 0x000fe200000006ff */
[----:B------:R-:W-:Y:S01]  /*12d0*/  @P1 IMAD R21, R25, R20, R6 ;  /* 0x0000001419151224 */ /* 0x000fe200078e0206 */
[----:B------:R-:W-:Y:S01]  /*12e0*/  LOP3.LUT R15, R34, R15, RZ, 0xc0, !PT ;  /* 0x0000000f220f7212 */ /* 0x000fe200078ec0ff */
[----:B------:R-:W-:Y:S01]  /*12f0*/  IMAD.MOV R9, RZ, RZ, -R7 ;  /* 0x000000ffff097224 */ /* 0x000fe200078e0a07 */
[----:B------:R-:W-:-:S03]  /*1300*/  LOP3.LUT R8, R27, R8, RZ, 0xc0, !PT ;  /* 0x000000081b087212 */ /* 0x000fc600078ec0ff */
[----:B------:R-:W-:Y:S02]  /*1310*/  IMAD R6, R2, R7, R15 ;  /* 0x0000000702067224 */ /* 0x000fe400078e020f */
[----:B0-----:R-:W-:Y:S02]  /*1320*/  IMAD R2, R9, R24, R36 ;  /* 0x0000001809027224 */ /* 0x001fe400078e0224 */
[----:B---3--:R-:W-:Y:S02]  /*1330*/  IMAD R19, R6, R28, R21 ;  /* 0x0000001c06137224 */ /* 0x008fe400078e0215 */
[----:B------:R-:W-:Y:S02]  /*1340*/  IMAD R2, R2, R29, R8 ;  /* 0x0000001d02027224 */ /* 0x000fe400078e0208 */
[----:B------:R-:W-:-:S03]  /*1350*/  IMAD.MOV.U32 R6, RZ, RZ, 0x1 ;  /* 0x00000001ff067424 */ /* 0x000fc600078e00ff */
[----:B------:R-:W-:Y:S02]  /*1360*/  SEL R22, R2, R19, !P1 ;  /* 0x0000001302167207 */ /* 0x000fe40004800000 */
[----:B------:R-:W-:Y:S01]  /*1370*/  SEL R19, R19, R2, !P1 ;  /* 0x0000000213137207 */ /* 0x000fe20004800000 */
[----:B------:R-:W-:Y:S01]  /*1380*/  IMAD.MOV.U32 R2, RZ, RZ, R30 ;  /* 0x000000ffff027224 */ /* 0x000fe200078e001e */
[----:B------:R-:W-:-:S07]  /*1390*/  PRMT R8, R6, 0x7610, R8 ;  /* 0x0000761006087816 */ /* 0x000fce0000000008 */
.L_x_12:
[----:B------:R-:W-:Y:S05]  /*13a0*/  @!P2 BRA `(.L_x_15) ;  /* 0x00000000000ca947 */ /* 0x000fea0003800000 */
[----:B------:R-:W-:Y:S01]  /*13b0*/  UCGABAR_WAIT ;  /* 0x0000000000007dc7 */ /* 0x000fe20008000000 */
[----:B------:R-:W-:Y:S01]  /*13c0*/  CCTL.IVALL ;  /* 0x00000000ff00798f */ /* 0x000fe20002000000 */
[----:B------:R-:W-:Y:S05]  /*13d0*/  BRA `(.L_x_16) ;  /* 0x0000000000047947 */ /* 0x000fea0003800000 */
.L_x_15:
[----:B------:R-:W-:Y:S06]  /*13e0*/  BAR.SYNC.DEFER_BLOCKING 0x0 ;  /* 0x0000000000007b1d */ /* 0x000fec0000010000 */
.L_x_16:
[----:B------:R-:W-:Y:S05]  /*13f0*/  @!P4 BRA `(.L_x_17) ;  /* 0x0000008c00fcc947 */ /* 0x000fea0003800000 */
[----:B------:R-:W-:-:S13]  /*1400*/  ISETP.GT.U32.AND P0, PT, R35, 0x1, PT ;  /* 0x000000012300780c */ /* 0x000fda0003f04070 */
[----:B------:R-:W-:Y:S05]  /*1410*/  @P0 EXIT ;  /* 0x000000000000094d */ /* 0x000fea0003800000 */
.L_x_18:
[----:B------:R-:W-:-:S08]  /*1420*/  NOP ;  /* 0x0000000000007918 */ /* 0x000fd00000000000 */
[----:B------:R-:W1:Y:S02]  /*1430*/  USETMAXREG.TRY_ALLOC.CTAPOOL UP0, 0xe8 ;  /* 0x000000e8000079c8 */ /* 0x000e640008000600 */
[----:B-1----:R-:W-:-:S13]  /*1440*/  PLOP3.LUT P0, PT, PT, PT, UP0, 0x80, 0x0 ;  /* 0x000000000000781c */ /* 0x002fda0003f0f008 */
[----:B------:R-:W-:Y:S05]  /*1450*/  @!P0 BRA `(.L_x_18) ;  /* 0xfffffffc00f08947 */ /* 0x000fea000383ffff */
[----:B------:R-:W-:-:S13]  /*1460*/  LOP3.LUT P0, RZ, R8, 0xff, RZ, 0xc0, !PT ;  /* 0x000000ff08ff7812 */ /* 0x000fda000780c0ff */
[----:B------:R-:W-:Y:S05]  /*1470*/  @!P0 EXIT ;  /* 0x000000000000894d */ /* 0x000fea0003800000 */
[----:B------:R-:W1:Y:S01]  /*1480*/  S2UR UR4, SR_CgaCtaId ;  /* 0x00000000000479c3 */ /* 0x000e620000008800 */
[----:B------:R-:W-:Y:S01]  /*1490*/  VIADD R14, R14, 0xffffffff ;  /* 0xffffffff0e0e7836 */ /* 0x000fe20000000000 */
[CC--:B------:R-:W-:Y:S01]  /*14a0*/  LEA.HI R4, R0.reuse, R3.reuse, RZ, 0x2 ;  /* 0x0000000300047211 */ /* 0x0c0fe200078f10ff */
[----:B------:R-:W-:Y:S01]  /*14b0*/  UMOV UR41, 0x400 ;  /* 0x0000040000297882 */ /* 0x000fe20000000000 */
[----:B------:R-:W-:Y:S01]  /*14c0*/  LEA.HI R0, R0, R3, RZ, 0x5 ;  /* 0x0000000300007211 */ /* 0x000fe200078f28ff */
[----:B------:R-:W-:Y:S01]  /*14d0*/  UISETP.LT.AND UP0, UPT, UR40, 0x1, UPT ;  /* 0x000000012800788c */ /* 0x000fe2000bf01270 */
[----:B------:R-:W-:Y:S01]  /*14e0*/  R2UR UR42, R14 ;  /* 0x000000000e2a72ca */ /* 0x000fe200000e0000 */
[----:B------:R-:W-:Y:S01]  /*14f0*/  USHF.L.U32 UR44, UR40, 0x1, URZ ;  /* 0x00000001282c7899 */ /* 0x000fe2000800063f */
[--C-:B------:R-:W-:Y:S01]  /*1500*/  SHF.R.S32.HI R156, RZ, 0x2, R4.reuse ;  /* 0x00000002ff9c7819 */ /* 0x100fe20000011404 */
[----:B------:R-:W-:Y:S01]  /*1510*/  USEL UR43, UR40, 0x1, UP0 ;  /* 0x00000001282b7887 */ /* 0x000fe20008000000 */
[----:B------:R-:W-:-:S02]  /*1520*/  SHF.R.S32.HI R5, RZ, 0x1f, R4 ;  /* 0x0000001fff057819 */ /* 0x000fc40000011404 */
[----:B------:R-:W-:Y:S01]  /*1530*/  LOP3.LUT R158, R4, 0xfffffffc, RZ, 0xc0, !PT ;  /* 0xfffffffc049e7812 */ /* 0x000fe200078ec0ff */
[----:B------:R-:W-:Y:S01]  /*1540*/  UIADD3 UR43, -UR43, UR40, URZ ;  /* 0x000000282b2b7290 */ /* 0x000fe2000fffe13f */
[----:B------:R-:W-:Y:S02]  /*1550*/  LEA.HI R5, R5, R156, RZ, 0x3 ;  /* 0x0000009c05057211 */ /* 0x000fe400078f18ff */
[----:B------:R-:W-:Y:S01]  /*1560*/  ISETP.NE.AND P0, PT, R14, RZ, PT ;  /* 0x000000ff0e00720c */ /* 0x000fe20003f05270 */
[----:B------:R-:W-:Y:S01]  /*1570*/  IMAD.IADD R158, R3, 0x1, -R158 ;  /* 0x00000001039e7824 */ /* 0x000fe200078e0a9e */
[----:B------:R-:W-:Y:S01]  /*1580*/  LOP3.LUT R5, R5, 0xfffffff8, RZ, 0xc0, !PT ;  /* 0xfffffff805057812 */ /* 0x000fe200078ec0ff */
[----:B------:R-:W-:Y:S01]  /*1590*/  USHF.L.U32 UR42, UR42, 0x3, URZ ;  /* 0x000000032a2a7899 */ /* 0x000fe2000800063f */
[----:B------:R-:W-:Y:S02]  /*15a0*/  LOP3.LUT R174, R16, 0x1, RZ, 0xfc, !PT ;  /* 0x0000000110ae7812 */ /* 0x000fe400078efcff */
[----:B------:R-:W-:Y:S01]  /*15b0*/  SEL R175, RZ, 0x1, P0 ;  /* 0x00000001ffaf7807 */ /* 0x000fe20000000000 */
[----:B------:R-:W-:Y:S01]  /*15c0*/  IMAD.IADD R156, R156, 0x1, -R5 ;  /* 0x000000019c9c7824 */ /* 0x000fe200078e0a05 */
[----:B-1----:R-:W-:Y:S01]  /*15d0*/  ULEA UR41, UR4, UR41, 0x18 ;  /* 0x0000002904297291 */ /* 0x002fe2000f8ec03f */
[----:B------:R-:W-:Y:S01]  /*15e0*/  SHF.R.S32.HI R5, RZ, 0x5, R0 ;  /* 0x00000005ff057819 */ /* 0x000fe20000011400 */
[----:B------:R-:W-:Y:S01]  /*15f0*/  IMAD.U32 R160, RZ, RZ, UR42 ;  /* 0x0000002affa07e24 */ /* 0x000fe2000f8e00ff */
[----:B------:R-:W-:Y:S01]  /*1600*/  ULDC UR4, c[0x0][0x284] ;  /* 0x0000a10000047ab9 */ /* 0x000fe20000000800 */
[----:B------:R-:W-:Y:S01]  /*1610*/  UIADD3 UR45, UR41, 0x60, URZ ;  /* 0x00000060292d7890 */ /* 0x000fe2000fffe03f */
[--C-:B------:R-:W-:Y:S01]  /*1620*/  SHF.R.S32.HI R157, RZ, 0x1f, R156.reuse ;  /* 0x0000001fff9d7819 */ /* 0x100fe2000001149c */
[----:B------:R-:W-:Y:S01]  /*1630*/  IMAD R163, R5, -0x10, -R156 ;  /* 0xfffffff005a37824 */ /* 0x000fe200078e0a9c */
[----:B------:R-:W-:-:S02]  /*1640*/  LOP3.LUT R162, R160, 0x8, RZ, 0xc0, !PT ;  /* 0x00000008a0a27812 */ /* 0x000fc400078ec0ff */
[----:B------:R-:W-:Y:S01]  /*1650*/  LOP3.LUT R160, R160, 0x8, RZ, 0xc, !PT ;  /* 0x00000008a0a07812 */ /* 0x000fe200078e0cff */
[----:B------:R-:W-:Y:S01]  /*1660*/  IMAD.U32 R159, RZ, RZ, UR45 ;  /* 0x0000002dff9f7e24 */ /* 0x000fe2000f8e00ff */
[----:B------:R-:W-:Y:S01]  /*1670*/  LOP3.LUT R162, R162, 0x18, RZ, 0x3c, !PT ;  /* 0x00000018a2a27812 */ /* 0x000fe200078e3cff */
[----:B------:R-:W-:-:S04]  /*1680*/  IMAD.WIDE R156, R5, 0x10, R156 ;  /* 0x00000010059c7825 */ /* 0x000fc800078e029c */
[----:B------:R-:W-:Y:S02]  /*1690*/  VIADD R161, R159, UR42 ;  /* 0x0000002a9fa17c36 */ /* 0x000fe40008000000 */
[----:B------:R-:W-:-:S07]  /*16a0*/  VIADD R163, R163, UR4 ;  /* 0x00000004a3a37c36 */ /* 0x000fce0008000000 */
.L_x_294:
[----:B------:R-:W-:Y:S01]  /*16b0*/  SHF.L.U32 R0, R175, 0x1f, RZ ;  /* 0x0000001faf007819 */ /* 0x000fe200000006ff */
[----:B------:R-:W-:Y:S02]  /*16c0*/  ULDC UR4, c[0x0][0x28c] ;  /* 0x0000a30000047ab9 */ /* 0x000fe40000000800 */
[----:B------:R-:W-:Y:S01]  /*16d0*/  ISETP.LT.AND P1, PT, RZ, UR4, PT ;  /* 0x00000004ff007c0c */ /* 0x000fe2000bf21270 */
[----:B------:R-:W1:Y:S02]  /*16e0*/  SYNCS.PHASECHK.TRANS64.TRYWAIT P0, [R159+UR42], R0 ;  /* 0x000000009f0075a7 */ /* 0x000e64000800016a */
[----:B-1-34-:R-:W-:Y:S10]  /*16f0*/  @!P0 BRA `(.L_x_19) ;  /* 0x0000009c00b48947 */ /* 0x01aff40003800000 */
.L_x_317:
[----:B------:R-:W-:Y:S05]  /*1700*/  @P1 BRA `(.L_x_20) ;  /* 0x0000000000401947 */ /* 0x000fea0003800000 */
[----:B-1----:R-:W-:Y:S01]  /*1710*/  MOV R0, 0x0 ;  /* 0x0000000000007802 */ /* 0x002fe20000000f00 */
[----:B------:R-:W-:Y:S01]  /*1720*/  ULDC.64 UR4, c[0x4][0x68] ;  /* 0x01001a0000047ab9 */ /* 0x000fe20000000a00 */
[----:B------:R-:W-:Y:S01]  /*1730*/  ULDC.64 UR6, c[0x4][0x8] ;  /* 0x0100020000067ab9 */ /* 0x000fe20000000a00 */
[----:B------:R-:W-:Y:S01]  /*1740*/  IMAD.U32 R4, RZ, RZ, UR4 ;  /* 0x00000004ff047e24 */ /* 0x000fe2000f8e00ff */
[----:B------:R1:W2:Y:S01]  /*1750*/  LDC.64 R14, c[0x4][R0] ;  /* 0x01000000000e7b82 */ /* 0x0002a20000000a00 */
[----:B------:R-:W-:Y:S01]  /*1760*/  IMAD.U32 R5, RZ, RZ, UR5 ;  /* 0x00000005ff057e24 */ /* 0x000fe2000f8e00ff */
[----:B------:R-:W-:Y:S01]  /*1770*/  ULDC.64 UR4, c[0x4][0x70] ;  /* 0x01001c0000047ab9 */ /* 0x000fe20000000a00 */
[----:B------:R-:W-:Y:S02]  /*1780*/  IMAD.U32 R10, RZ, RZ, UR6 ;  /* 0x00000006ff0a7e24 */ /* 0x000fe4000f8e00ff */
[----:B------:R-:W-:Y:S02]  /*1790*/  IMAD.U32 R6, RZ, RZ, UR4 ;  /* 0x00000004ff067e24 */ /* 0x000fe4000f8e00ff */
[----:B------:R-:W-:-:S02]  /*17a0*/  IMAD.U32 R7, RZ, RZ, UR5 ;  /* 0x00000005ff077e24 */ /* 0x000fc4000f8e00ff */
[----:B------:R-:W-:Y:S02]  /*17b0*/  IMAD.U32 R11, RZ, RZ, UR7 ;  /* 0x00000007ff0b7e24 */ /* 0x000fe4000f8e00ff */
[----:B------:R-:W-:Y:S02]  /*17c0*/  IMAD.MOV.U32 R8, RZ, RZ, 0x1e1 ;  /* 0x000001e1ff087424 */ /* 0x000fe400078e00ff */
[----:B0-----:R-:W-:Y:S02]  /*17d0*/  IMAD.MOV.U32 R12, RZ, RZ, 0x1 ;  /* 0x00000001ff0c7424 */ /* 0x001fe400078e00ff */
[----:B-1----:R-:W-:-:S07]  /*17e0*/  IMAD.MOV.U32 R13, RZ, RZ, RZ ;  /* 0x000000ffff0d7224 */ /* 0x002fce00078e00ff */
[----:B------:R-:W-:-:S07]  /*17f0*/  LEPC R20, `(.L_x_20) ;  /* 0x000000001014794e */ /* 0x000fce0000000000 */
[----:B--2--5:R-:W-:Y:S05]  /*1800*/  CALL.ABS.NOINC R14 ;  /* 0x000000000e007343 */ /* 0x024fea0003c00000 */
.L_x_20:
[----:B------:R-:W-:-:S13]  /*1810*/  ISETP.NE.AND P0, PT, R174, 0x3, PT ;  /* 0x00000003ae00780c */ /* 0x000fda0003f05270 */
[----:B------:R-:W-:Y:S05]  /*1820*/  @!P0 BRA `(.L_x_21) ;  /* 0x0000000000048947 */ /* 0x000fea0003800000 */
[----:B------:R-:W-:Y:S01]  /*1830*/  BPT.TRAP 0x1 ;  /* 0x000000040000795c */ /* 0x000fe20000300000 */
.L_x_21:
[----:B------:R-:W-:Y:S02]  /*1840*/  IMAD.U32 R3, RZ, RZ, UR39 ;  /* 0x00000027ff037e24 */ /* 0x000fe4000f8e00ff */
[----:B-1----:R-:W-:-:S03]  /*1850*/  IMAD.U32 R0, RZ, RZ, UR38 ;  /* 0x00000026ff007e24 */ /* 0x002fc6000f8e00ff */
[----:B------:R-:W-:Y:S02]  /*1860*/  LEA R3, R3, UR41, 0x3 ;  /* 0x0000002903037c11 */ /* 0x000fe4000f8e18ff */
[----:B------:R-:W-:-:S04]  /*1870*/  SHF.L.U32 R0, R0, 0x1f, RZ ;  /* 0x0000001f00007819 */ /* 0x000fc800000006ff */
[----:B------:R1:W2:Y:S01]  /*1880*/  SYNCS.PHASECHK.TRANS64.TRYWAIT P1, [R3+URZ], R0 ;  /* 0x00000000030075a7 */ /* 0x0002a2000802017f */
[----:B------:R-:W-:Y:S05]  /*1890*/  @!P0 BRA `(.L_x_22) ;  /* 0x0000000000048947 */ /* 0x000fea0003800000 */
[----:B------:R-:W-:Y:S01]  /*18a0*/  BPT.TRAP 0x1 ;  /* 0x000000040000795c */ /* 0x000fe20000300000 */
.L_x_22:
[----:B------:R-:W-:-:S05]  /*18b0*/  IMAD.U32 R4, RZ, RZ, UR43 ;  /* 0x0000002bff047e24 */ /* 0x000fca000f8e00ff */
[----:B------:R-:W-:Y:S01]  /*18c0*/  ISETP.GE.AND P2, PT, R4, 0x1, PT ;  /* 0x000000010400780c */ /* 0x000fe20003f46270 */
[----:B--2---:R-:W-:-:S12]  /*18d0*/  @P1 BRA `(.L_x_23) ;  /* 0x0000000000081947 */ /* 0x004fd80003800000 */
[----:B------:R-:W2:Y:S02]  /*18e0*/  SYNCS.PHASECHK.TRANS64.TRYWAIT P1, [R3+URZ], R0 ;  /* 0x00000000030075a7 */ /* 0x000ea4000802017f */
[----:B--2---:R-:W-:Y:S05]  /*18f0*/  @!P1 BRA `(.L_x_24) ;  /* 0x0000009c00489947 */ /* 0x004fea0003800000 */
.L_x_23:
[----:B------:R-:W-:Y:S05]  /*1900*/  WARPSYNC.ALL ;  /* 0x0000000000007948 */ /* 0x000fea0003800000 */
[----:B------:R-:W-:Y:S01]  /*1910*/  UIADD3 UR4, UR41, 0x180, URZ ;  /* 0x0000018029047890 */ /* 0x000fe2000fffe03f */
[----:B------:R-:W-:Y:S01]  /*1920*/  WARPGROUP.ARRIVE ;  /* 0x00000000000079c5 */ /* 0x000fe20000000000 */
[----:B------:R-:W-:Y:S02]  /*1930*/  UIADD3 UR5, UR41, 0x5180, URZ ;  /* 0x0000518029057890 */ /* 0x000fe4000fffe03f */
[----:B------:R-:W-:Y:S02]  /*1940*/  USHF.R.U32.HI UR4, URZ, 0x4, UR4 ;  /* 0x000000043f047899 */ /* 0x000fe40008011604 */
[----:B------:R-:W-:-:S02]  /*1950*/  USHF.R.U32.HI UR5, URZ, 0x4, UR5 ;  /* 0x000000043f057899 */ /* 0x000fc40008011605 */
[----:B------:R-:W-:Y:S02]  /*1960*/  ULOP3.LUT UR4, UR4, 0x3fff, URZ, 0xc0, !UPT ;  /* 0x00003fff04047892 */ /* 0x000fe4000f8ec03f */
[----:B------:R-:W-:Y:S02]  /*1970*/  ULOP3.LUT UR5, UR5, 0x3fff, URZ, 0xc0, !UPT ;  /* 0x00003fff05057892 */ /* 0x000fe4000f8ec03f */
[----:B------:R-:W-:Y:S02]  /*1980*/  ULOP3.LUT UR10, UR4, 0x10000, URZ, 0xfc, !UPT ;  /* 0x00010000040a7892 */ /* 0x000fe4000f8efc3f */
[----:B------:R-:W-:Y:S02]  /*1990*/  ULOP3.LUT UR9, UR5, 0x10000, URZ, 0xfc, !UPT ;  /* 0x0001000005097892 */ /* 0x000fe4000f8efc3f */
[----:B------:R-:W-:Y:S02]  /*19a0*/  ULEA UR4, UR39, UR10, 0x8 ;  /* 0x0000000a27047291 */ /* 0x000fe4000f8e403f */
[----:B------:R-:W-:Y:S01]  /*19b0*/  ULEA UR6, UR39, UR9, 0xa ;  /* 0x0000000927067291 */ /* 0x000fe2000f8e503f */
[----:B------:R-:W-:Y:S01]  /*19c0*/  UMOV UR5, 0x80000020 ;  /* 0x8000002000057882 */ /* 0x000fe20000000000 */
[----:B------:R-:W-:-:S07]  /*19d0*/  UMOV UR7, 0x80000020 ;  /* 0x8000002000077882 */ /* 0x000fce0000000000 */
[----:B------:R-:W-:Y:S01]  /*19e0*/  HGMMA.64x256x16.F32 R24, gdesc[UR4], RZ, !UPT, gsb0 ;  /* 0x03e00000041879f0 */ /* 0x000fe2000c0008ff */
[----:B------:R-:W-:Y:S02]  /*19f0*/  UIADD3 UR4, UR4, 0x2, URZ ;  /* 0x0000000204047890 */ /* 0x000fe4000fffe03f */
[----:B------:R-:W-:Y:S01]  /*1a00*/  UIADD3 UR6, UR6, 0x2, URZ ;  /* 0x0000000206067890 */ /* 0x000fe2000fffe03f */
[----:B------:R-:W-:Y:S01]  /*1a10*/  UMOV UR5, 0x80000020 ;  /* 0x8000002000057882 */ /* 0x000fe20000000000 */
[----:B------:R-:W-:Y:S01]  /*1a20*/  UMOV UR7, 0x80000020 ;  /* 0x8000002000077882 */ /* 0x000fe20000000000 */
[----:B------:R-:W-:Y:S02]  /*1a30*/  WARPGROUP.DEPBAR.LE gsb0, 0x0 ;  /* 0x00008000000079c5 */ /* 0x000fe40000010000 */
[----:B------:R-:W-:-:S15]  /*1a40*/  WARPGROUP.ARRIVE ;  /* 0x00000000000079c5 */ /* 0x000fde0000000000 */
[----:B------:R-:W-:-:S05]  /*1a50*/  NOP ;  /* 0x0000000000007918 */ /* 0x000fca0000000000 */
[----:B------:R-:W-:Y:S03]  /*1a60*/  HGMMA.64x256x16.F32 R24, gdesc[UR4], R24, gsb0 ;  /* 0x03e00000041879f0 */ /* 0x000fe60008000818 */
[----:B------:R-:W-:Y:S02]  /*1a70*/  WARPGROUP.DEPBAR.LE gsb0, 0x0 ;  /* 0x00008000000079c5 */ /* 0x000fe40000010000 */
[----:B------:R-:W-:Y:S05]  /*1a80*/  @!P2 BRA `(.L_x_25) ;  /* 0x0000000000d8a947 */ /* 0x000fea0003800000 */
[----:B------:R-:W-:Y:S01]  /*1a90*/  UIADD3 UR4, UR39, 0x1, URZ ;  /* 0x0000000127047890 */ /* 0x000fe2000fffe03f */
[----:B-12---:R-:W-:Y:S02]  /*1aa0*/  IMAD.U32 R0, RZ, RZ, UR43 ;  /* 0x0000002bff007e24 */ /* 0x006fe4000f8e00ff */
[----:B------:R-:W-:Y:S01]  /*1ab0*/  IMAD.U32 R3, RZ, RZ, UR39 ;  /* 0x00000027ff037e24 */ /* 0x000fe2000f8e00ff */
[----:B------:R-:W-:-:S04]  /*1ac0*/  UISETP.NE.AND UP0, UPT, UR4, 0x5, UPT ;  /* 0x000000050400788c */ /* 0x000fc8000bf05270 */
[----:B------:R-:W-:Y:S02]  /*1ad0*/  USEL UR5, URZ, 0x1, UP0 ;  /* 0x000000013f057887 */ /* 0x000fe40008000000 */
[----:B------:R-:W-:Y:S02]  /*1ae0*/  USEL UR8, UR4, URZ, UP0 ;  /* 0x0000003f04087287 */ /* 0x000fe40008000000 */
[----:B------:R-:W-:-:S06]  /*1af0*/  ULOP3.LUT UR5, UR38, UR5, URZ, 0x3c, !UPT ;  /* 0x0000000526057292 */ /* 0x000fcc000f8e3c3f */
[----:B------:R-:W-:-:S07]  /*1b00*/  IMAD.U32 R6, RZ, RZ, UR5 ;  /* 0x00000005ff067e24 */ /* 0x000fce000f8e00ff */
.L_x_32:
[----:B------:R-:W-:Y:S05]  /*1b10*/  @!P0 BRA `(.L_x_26) ;  /* 0x0000000000048947 */ /* 0x000fea0003800000 */
[----:B------:R-:W-:Y:S01]  /*1b20*/  BPT.TRAP 0x1 ;  /* 0x000000040000795c */ /* 0x000fe20000300000 */
.L_x_26:
[----:B------:R-:W-:Y:S01]  /*1b30*/  ULEA UR4, UR8, UR41, 0x3 ;  /* 0x0000002908047291 */ /* 0x000fe2000f8e183f */
[----:B------:R-:W-:-:S08]  /*1b40*/  SHF.L.U32 R4, R6, 0x1f, RZ ;  /* 0x0000001f06047819 */ /* 0x000fd000000006ff */
[----:B------:R1:W2:Y:S01]  /*1b50*/  SYNCS.PHASECHK.TRANS64.TRYWAIT P1, [UR4], R4 ;  /* 0x00000004ff0075a7 */ /* 0x0002a20008020144 */
[----:B------:R-:W-:Y:S05]  /*1b60*/  @!P0 BRA `(.L_x_27) ;  /* 0x0000000000048947 */ /* 0x000fea0003800000 */
[----:B------:R-:W-:Y:S01]  /*1b70*/  BPT.TRAP 0x1 ;  /* 0x000000040000795c */ /* 0x000fe20000300000 */
.L_x_27:
[----:B--2---:R-:W-:Y:S05]  /*1b80*/  @P1 BRA `(.L_x_28) ;  /* 0x0000000000081947 */ /* 0x004fea0003800000 */
[----:B------:R-:W2:Y:S02]  /*1b90*/  SYNCS.PHASECHK.TRANS64.TRYWAIT P1, [UR4], R4 ;  /* 0x00000004ff0075a7 */ /* 0x000ea40008020144 */
[----:B--2---:R-:W-:Y:S05]  /*1ba0*/  @!P1 BRA `(.L_x_29) ;  /* 0x0000009800b09947 */ /* 0x004fea0003800000 */
.L_x_28:
[----:B------:R-:W-:Y:S01]  /*1bb0*/  ULEA UR4, UR8, UR10, 0x8 ;  /* 0x0000000a08047291 */ /* 0x000fe2000f8e403f */
[----:B------:R-:W-:Y:S01]  /*1bc0*/  WARPGROUP.ARRIVE ;  /* 0x00000000000079c5 */ /* 0x000fe20000000000 */
[----:B------:R-:W-:Y:S01]  /*1bd0*/  ULEA UR6, UR8, UR9, 0xa ;  /* 0x0000000908067291 */ /* 0x000fe2000f8e503f */
[----:B------:R-:W-:Y:S01]  /*1be0*/  UMOV UR5, 0x80000020 ;  /* 0x8000002000057882 */ /* 0x000fe20000000000 */
[----:B------:R-:W-:-:S07]  /*1bf0*/  UMOV UR7, 0x80000020 ;  /* 0x8000002000077882 */ /* 0x000fce0000000000 */
[----:B------:R-:W-:Y:S01]  /*1c00*/  HGMMA.64x256x16.F32 R24, gdesc[UR4], R24, gsb0 ;  /* 0x03e00000041879f0 */ /* 0x000fe20008000818 */
        /* <DEDUP_REMOVED lines=10> */
[----:B------:R-:W-:Y:S01]  /*1cb0*/  BPT.TRAP 0x1 ;  /* 0x000000040000795c */ /* 0x000fe20000300000 */
.L_x_30:
[----:B------:R-:W-:-:S13]  /*1cc0*/  ISETP.NE.AND P1, PT, R153, RZ, PT ;  /* 0x000000ff9900720c */ /* 0x000fda0003f25270 */
[----:B-12---:R-:W-:-:S05]  /*1cd0*/  @P1 LEA R4, R3, UR41, 0x3 ;  /* 0x0000002903041c11 */ /* 0x006fca000f8e18ff */
[----:B------:R-:W-:-:S05]  /*1ce0*/  @P1 VIADD R5, R4, 0x28 ;  /* 0x0000002804051836 */ /* 0x000fca0000000000 */
[----:B------:R-:W-:-:S04]  /*1cf0*/  @P1 PRMT R5, R152, 0x654, R5 ;  /* 0x0000065498051816 */ /* 0x000fc80000000005 */
[----:B------:R1:W-:Y:S01]  /*1d00*/  @P1 SYNCS.ARRIVE.TRANS64.RED.A1T0 RZ, [R5+URZ], RZ ;  /* 0x000000ff05ff19a7 */ /* 0x0003e2000810043f */
[----:B------:R-:W-:-:S13]  /*1d10*/  ISETP.GT.U32.AND P1, PT, R16, 0x1, PT ;  /* 0x000000011000780c */ /* 0x000fda0003f24070 */
[----:B-1----:R-:W-:Y:S05]  /*1d20*/  @P1 BRA `(.L_x_31) ;  /* 0x0000000000041947 */ /* 0x002fea0003800000 */
[----:B------:R-:W-:Y:S01]  /*1d30*/  BPT.TRAP 0x1 ;  /* 0x000000040000795c */ /* 0x000fe20000300000 */
.L_x_31:
[----:B------:R-:W-:Y:S01]  /*1d40*/  UIADD3 UR8, UR8, 0x1, URZ ;  /* 0x0000000108087890 */ /* 0x000fe2000fffe03f */
[C---:B------:R-:W-:Y:S01]  /*1d50*/  ISETP.GT.AND P2, PT, R0.reuse, 0x1, PT ;  /* 0x000000010000780c */ /* 0x040fe20003f44270 */
[----:B------:R-:W-:Y:S02]  /*1d60*/  VIADD R3, R3, 0x1 ;  /* 0x0000000103037836 */ /* 0x000fe40000000000 */
[----:B------:R-:W-:Y:S01]  /*1d70*/  UISETP.NE.AND UP0, UPT, UR8, 0x5, UPT ;  /* 0x000000050800788c */ /* 0x000fe2000bf05270 */
[----:B------:R-:W-:Y:S02]  /*1d80*/  VIADD R0, R0, 0xffffffff ;  /* 0xffffffff00007836 */ /* 0x000fe40000000000 */
[C---:B------:R-:W-:Y:S01]  /*1d90*/  ISETP.NE.AND P1, PT, R3.reuse, 0x5, PT ;  /* 0x000000050300780c */ /* 0x040fe20003f25270 */
[----:B------:R-:W-:Y:S02]  /*1da0*/  USEL UR4, URZ, 0x1, UP0 ;  /* 0x000000013f047887 */ /* 0x000fe40008000000 */
[----:B------:R-:W-:Y:S01]  /*1db0*/  USEL UR8, UR8, URZ, UP0 ;  /* 0x0000003f08087287 */ /* 0x000fe20008000000 */
[----:B------:R-:W-:-:S03]  /*1dc0*/  SEL R3, R3, RZ, P1 ;  /* 0x000000ff03037207 */ /* 0x000fc60000800000 */
[----:B------:R-:W-:Y:S01]  /*1dd0*/  LOP3.LUT R6, R6, UR4, RZ, 0x3c, !PT ;  /* 0x0000000406067c12 */ /* 0x000fe2000f8e3cff */
[----:B------:R-:W-:Y:S07]  /*1de0*/  @P2 BRA `(.L_x_32) ;  /* 0xfffffffc00482947 */ /* 0x000fee000383ffff */
.L_x_25:
[----:B-12---:R-:W1:Y:S01]  /*1df0*/  LDC R0, c[0x0][0x28c] ;  /* 0x0000a300ff007b82 */ /* 0x006e620000000800 */
[----:B------:R2:W-:Y:S01]  /*1e00*/  SYNCS.ARRIVE.TRANS64.A1T0 RZ, [R160+UR45], RZ ;  /* 0x000000ffa0ff79a7 */ /* 0x0005e2000810002d */
[----:B-1----:R-:W-:-:S13]  /*1e10*/  ISETP.GE.AND P1, PT, R0, 0x1, PT ;  /* 0x000000010000780c */ /* 0x002fda0003f26270 */
[----:B--2---:R-:W-:Y:S05]  /*1e20*/  @!P1 BRA `(.L_x_33) ;  /* 0x0000000000449947 */ /* 0x004fea0003800000 */
[----:B------:R-:W-:Y:S05]  /*1e30*/  @!P0 BRA `(.L_x_34) ;  /* 0x0000000000048947 */ /* 0x000fea0003800000 */
[----:B------:R-:W-:Y:S01]  /*1e40*/  BPT.TRAP 0x1 ;  /* 0x000000040000795c */ /* 0x000fe20000300000 */
.L_x_34:
[----:B------:R-:W-:-:S13]  /*1e50*/  ISETP.NE.AND P0, PT, R153, RZ, PT ;  /* 0x000000ff9900720c */ /* 0x000fda0003f05270 */
[----:B------:R-:W-:-:S05]  /*1e60*/  VOTEU.ANY UP0, P0 ;  /* 0x00000000003f7886 */ /* 0x000fca0000000100 */
[----:B------:R-:W-:-:S06]  /*1e70*/  @UP0 UIADD3 UR4, UR43, UR39, URZ ;  /* 0x000000272b040290 */ /* 0x000fcc000fffe03f */
[----:B------:R-:W-:Y:S02]  /*1e80*/  IMAD.U32 R4, RZ, RZ, UR4 ;  /* 0x00000004ff047e24 */ /* 0x000fe4000f8e00ff */
[----:B------:R-:W-:Y:S02]  /*1e90*/  IMAD.U32 R3, RZ, RZ, UR4 ;  /* 0x00000004ff037e24 */ /* 0x000fe4000f8e00ff */
[----:B------:R-:W-:-:S05]  /*1ea0*/  @P0 IMAD.WIDE.U32 R4, R4, -0x33333333, RZ ;  /* 0xcccccccd04040825 */ /* 0x000fca00078e00ff */
[----:B------:R-:W-:-:S05]  /*1eb0*/  @P0 SHF.R.U32.HI R0, RZ, 0x2, R5 ;  /* 0x00000002ff000819 */ /* 0x000fca0000011605 */
[----:B------:R-:W-:-:S05]  /*1ec0*/  @P0 IMAD R0, R0, -0x5, R3 ;  /* 0xfffffffb00000824 */ /* 0x000fca00078e0203 */
[----:B------:R-:W-:-:S05]  /*1ed0*/  @P0 LEA R0, R0, UR41, 0x3 ;  /* 0x0000002900000c11 */ /* 0x000fca000f8e18ff */
[----:B------:R-:W-:-:S05]  /*1ee0*/  @P0 VIADD R3, R0, 0x28 ;  /* 0x0000002800030836 */ /* 0x000fca0000000000 */
[----:B------:R-:W-:-:S04]  /*1ef0*/  @P0 PRMT R3, R152, 0x654, R3 ;  /* 0x0000065498030816 */ /* 0x000fc80000000003 */
[----:B------:R1:W-:Y:S01]  /*1f00*/  @P0 SYNCS.ARRIVE.TRANS64.RED.A1T0 RZ, [R3+URZ], RZ ;  /* 0x000000ff03ff09a7 */ /* 0x0003e2000810043f */
[----:B------:R-:W-:-:S13]  /*1f10*/  ISETP.GT.U32.AND P0, PT, R16, 0x1, PT ;  /* 0x000000011000780c */ /* 0x000fda0003f04070 */
[----:B-1----:R-:W-:Y:S05]  /*1f20*/  @P0 BRA `(.L_x_33) ;  /* 0x0000000000040947 */ /* 0x002fea0003800000 */
[----:B------:R-:W-:Y:S01]  /*1f30*/  BPT.TRAP 0x1 ;  /* 0x000000040000795c */ /* 0x000fe20000300000 */
.L_x_33:
[----:B------:R-:W-:Y:S01]  /*1f40*/  SHF.L.U32 R0, R175, 0x1f, RZ ;  /* 0x0000001faf007819 */ /* 0x000fe200000006ff */
[----:B------:R-:W-:Y:S01]  /*1f50*/  UIADD3 UR39, UR44, UR39, URZ ;  /* 0x000000272c277290 */ /* 0x000fe2000fffe03f */
[----:B------:R-:W1:Y:S01]  /*1f60*/  LDC R15, c[0x0][0x288] ;  /* 0x0000a200ff0f7b82 */ /* 0x000e620000000800 */
[----:B------:R-:W-:Y:S01]  /*1f70*/  UISETP.GE.U32.AND UP1, UPT, UR44, 0x5, UPT ;  /* 0x000000052c00788c */ /* 0x000fe2000bf26070 */
[----:B------:R-:W-:Y:S01]  /*1f80*/  IMAD.SHL.U32 R8, R158, 0x2, RZ ;  /* 0x000000029e087824 */ /* 0x000fe200078e00ff */
[----:B------:R-:W-:Y:S02]  /*1f90*/  UISETP.GT.U32.AND UP0, UPT, UR39, 0x4, UPT ;  /* 0x000000042700788c */ /* 0x000fe4000bf04070 */
[----:B------:R-:W-:Y:S02]  /*1fa0*/  UIMAD.WIDE.U32 UR4, UR39, -0x33333333, URZ ;  /* 0xcccccccd270478a5 */ /* 0x000fe4000f8e003f */
[----:B------:R-:W-:Y:S01]  /*1fb0*/  UISETP.LT.U32.AND UP0, UPT, UR44, 0x5, UP0 ;  /* 0x000000052c00788c */ /* 0x000fe20008701070 */
[----:B------:R-:W2:Y:S01]  /*1fc0*/  SYNCS.PHASECHK.TRANS64.TRYWAIT P0, [R159+UR42+0x10], R0 ;  /* 0x000010009f0075a7 */ /* 0x000ea2000800016a */
[----:B------:R-:W-:Y:S01]  /*1fd0*/  USHF.R.U32.HI UR4, URZ, 0x2, UR5 ;  /* 0x000000023f047899 */ /* 0x000fe20008011605 */
[----:B------:R-:W-:Y:S01]  /*1fe0*/  SHF.R.S32.HI R9, RZ, 0x1f, R8 ;  /* 0x0000001fff097819 */ /* 0x000fe20000011408 */
[----:B------:R-:W-:-:S02]  /*1ff0*/  USEL UR6, URZ, 0x1, !UP0 ;  /* 0x000000013f067887 */ /* 0x000fc4000c000000 */
[----:B------:R-:W-:Y:S02]  /*2000*/  UIMAD UR39, UR4, -0x5, UR39 ;  /* 0xfffffffb042778a4 */ /* 0x000fe4000f8e0227 */
[----:B------:R-:W-:-:S04]  /*2010*/  ULOP3.LUT UR38, UR38, UR6, URZ, 0x3c, !UPT ;  /* 0x0000000626267292 */ /* 0x000fc8000f8e3c3f */
[----:B------:R-:W-:Y:S01]  /*2020*/  @UP1 ULOP3.LUT UR38, UR38, 0x1, UR4, 0x78, !UPT ;  /* 0x0000000126261892 */ /* 0x000fe2000f8e7804 */
[----:B-12---:R-:W-:Y:S11]  /*2030*/  @!P0 BRA `(.L_x_35) ;  /* 0x0000009400a48947 */ /* 0x006ff60003800000 */
.L_x_318:
[----:B------:R-:W-:Y:S01]  /*2040*/  IMAD.SHL.U32 R14, R19, 0x40, RZ ;  /* 0x00000040130e7824 */ /* 0x000fe200078e00ff */
[----:B------:R-:W-:Y:S01]  /*2050*/  ULDC UR6, c[0x0][0x284] ;  /* 0x0000a10000067ab9 */ /* 0x000fe20000000800 */
[----:B0-----:R-:W-:Y:S01]  /*2060*/  IMAD.SHL.U32 R12, R22, 0x100, RZ ;  /* 0x00000100160c7824 */ /* 0x001fe200078e00ff */
[----:B------:R-:W-:Y:S01]  /*2070*/  SHF.R.S32.HI R165, RZ, 0x1f, R2 ;  /* 0x0000001fffa57819 */ /* 0x000fe20000011402 */
[----:B------:R-:W-:Y:S01]  /*2080*/  ULDC.64 UR4, c[0x0][0x5d0] ;  /* 0x0001740000047ab9 */ /* 0x000fe20000000a00 */
[----:B------:R-:W-:Y:S01]  /*2090*/  ISETP.GE.AND P0, PT, R14, UR6, PT ;  /* 0x000000060e007c0c */ /* 0x000fe2000bf06270 */
[----:B------:R-:W-:Y:S01]  /*20a0*/  IMAD.WIDE.U32 R4, R2, UR4, R8 ;  /* 0x0000000402047c25 */ /* 0x000fe2000f8e0008 */
[----:B------:R-:W-:Y:S02]  /*20b0*/  SHF.R.S32.HI R13, RZ, 0x1f, R12 ;  /* 0x0000001fff0d7819 */ /* 0x000fe4000001140c */
[C---:B------:R-:W-:Y:S01]  /*20c0*/  ISETP.GE.OR P0, PT, R12.reuse, R15, P0 ;  /* 0x0000000f0c00720c */ /* 0x040fe20000706670 */
[----:B------:R-:W-:Y:S01]  /*20d0*/  IMAD R3, R165, UR4, RZ ;  /* 0x00000004a5037c24 */ /* 0x000fe2000f8e02ff */
[----:B------:R-:W-:-:S03]  /*20e0*/  IADD3 R6, P1, R12, R4, RZ ;  /* 0x000000040c067210 */ /* 0x000fc60007f3e0ff */
[----:B------:R-:W-:-:S05]  /*20f0*/  IMAD R3, R2, UR5, R3 ;  /* 0x0000000502037c24 */ /* 0x000fca000f8e0203 */
[----:B------:R-:W-:-:S03]  /*2100*/  IADD3.X R7, R13, R5, R3, P1, !PT ;  /* 0x000000050d077210 */ /* 0x000fc60000ffe403 */
[----:B------:R-:W-:Y:S05]  /*2110*/  @P0 BRA `(.L_x_36) ;  /* 0x0000007c00040947 */ /* 0x000fea0003800000 */
[----:B------:R-:W0:Y:S01]  /*2120*/  LDC.64 R10, c[0x0][0x5c8] ;  /* 0x00017200ff0a7b82 */ /* 0x000e220000000a00 */
[----:B-----5:R-:W-:Y:S01]  /*2130*/  FSETP.NEU.AND P0, PT, R155, RZ, PT ;  /* 0x000000ff9b00720b */ /* 0x020fe20003f0d000 */
[----:B------:R-:W-:Y:S01]  /*2140*/  IMAD R3, R158, -0x2, R15 ;  /* 0xfffffffe9e037824 */ /* 0x000fe200078e020f */
[----:B------:R-:W-:Y:S01]  /*2150*/  BSSY B0, `(.L_x_36) ;  /* 0x00007bd000007945 */ /* 0x000fe20003800000 */
[----:B------:R-:W-:-:S04]  /*2160*/  IMAD.WIDE R166, R19, 0x40, R156 ;  /* 0x0000004013a67825 */ /* 0x000fc800078e029c */
[----:B-1----:R-:W-:Y:S02]  /*2170*/  IMAD.IADD R0, R3, 0x1, -R12 ;  /* 0x0000000103007824 */ /* 0x002fe400078e0a0c */
[----:B------:R-:W-:-:S03]  /*2180*/  IMAD.IADD R3, R163, 0x1, -R14 ;  /* 0x00000001a3037824 */ /* 0x000fc600078e0a0e */
[----:B------:R-:W-:-:S04]  /*2190*/  ISETP.GT.AND P2, PT, R0, RZ, PT ;  /* 0x000000ff0000720c */ /* 0x000fc80003f44270 */
[----:B------:R-:W-:Y:S01]  /*21a0*/  ISETP.GT.AND P1, PT, R3, RZ, P2 ;  /* 0x000000ff0300720c */ /* 0x000fe20001724270 */
[-C--:B0-----:R-:W-:Y:S02]  /*21b0*/  IMAD R4, R167, R10.reuse, RZ ;  /* 0x0000000aa7047224 */ /* 0x081fe400078e02ff */
[----:B------:R-:W-:-:S04]  /*21c0*/  IMAD.WIDE.U32 R6, R166, R10, R6 ;  /* 0x0000000aa6067225 */ /* 0x000fc800078e0006 */
[----:B------:R-:W-:-:S04]  /*21d0*/  IMAD R5, R166, R11, R4 ;  /* 0x0000000ba6057224 */ /* 0x000fc800078e0204 */
[----:B------:R-:W-:Y:S01]  /*21e0*/  IMAD.IADD R179, R7, 0x1, R5 ;  /* 0x0000000107b37824 */ /* 0x000fe200078e0205 */
[----:B------:R-:W-:Y:S06]  /*21f0*/  @!P0 BRA `(.L_x_37) ;  /* 0x0000005400988947 */ /* 0x000fec0003800000 */
[----:B------:R-:W0:Y:S01]  /*2200*/  LDC.64 R20, c[0x0][0x5b8] ;  /* 0x00016e00ff147b82 */ /* 0x000e220000000a00 */
[----:B------:R-:W-:-:S07]  /*2210*/  ULDC.64 UR4, c[0x0][0x5c0] ;  /* 0x0001700000047ab9 */ /* 0x000fce0000000a00 */
[----:B------:R-:W1:Y:S08]  /*2220*/  LDC.64 R168, c[0x0][0x5b0] ;  /* 0x00016c00ffa87b82 */ /* 0x000e700000000a00 */
[----:B------:R-:W2:Y:S01]  /*2230*/  LDC.64 R14, c[0x0][0x5a8] ;  /* 0x00016a00ff0e7b82 */ /* 0x000ea20000000a00 */
[-C--:B0-----:R-:W-:Y:S02]  /*2240*/  IMAD R7, R165, R20.reuse, RZ ;  /* 0x00000014a5077224 */ /* 0x081fe400078e02ff */
[----:B------:R-:W-:-:S04]  /*2250*/  IMAD.WIDE.U32 R4, R2, R20, R8 ;  /* 0x0000001402047225 */ /* 0x000fc800078e0008 */
[----:B------:R-:W-:Y:S01]  /*2260*/  IMAD R177, R2, R21, R7 ;  /* 0x0000001502b17224 */ /* 0x000fe200078e0207 */
[----:B------:R-:W-:Y:S01]  /*2270*/  IADD3 R164, P0, R12, R4, RZ ;  /* 0x000000040ca47210 */ /* 0x000fe20007f1e0ff */
[----:B-1----:R-:W-:-:S03]  /*2280*/  IMAD R4, R167, R168, RZ ;  /* 0x000000a8a7047224 */ /* 0x002fc600078e02ff */
[----:B------:R-:W-:Y:S01]  /*2290*/  IADD3.X R165, R13, R5, R177, P0, !PT ;  /* 0x000000050da57210 */ /* 0x000fe200007fe4b1 */
[C---:B------:R-:W-:Y:S02]  /*22a0*/  IMAD R21, R166.reuse, R169, R4 ;  /* 0x000000a9a6157224 */ /* 0x040fe400078e0204 */
[----:B------:R-:W-:-:S04]  /*22b0*/  IMAD.WIDE.U32 R4, R166, R168, R164 ;  /* 0x000000a8a6047225 */ /* 0x000fc800078e00a4 */
[----:B------:R-:W-:Y:S01]  /*22c0*/  IMAD.IADD R5, R5, 0x1, R21 ;  /* 0x0000000105057824 */ /* 0x000fe200078e0215 */
[----:B--2---:R-:W-:-:S04]  /*22d0*/  LEA R170, P0, R4, R14, 0x1 ;  /* 0x0000000e04aa7211 */ /* 0x004fc800078008ff */
[----:B------:R-:W-:-:S05]  /*22e0*/  LEA.HI.X R171, R4, R15, R5, 0x1, P0 ;  /* 0x0000000f04ab7211 */ /* 0x000fca00000f0c05 */
[----:B------:R0:W2:Y:S01]  /*22f0*/  @P1 LDG.E.LTC128B.U16 R19, desc[UR36][R170.64] ;  /* 0x00000024aa131981 */ /* 0x0000a2000c1e1520 */
[----:B------:R-:W-:Y:S01]  /*2300*/  IMAD.WIDE.U32 R4, R166, R168, R12 ;  /* 0x000000a8a6047225 */ /* 0x000fe200078e000c */
[----:B------:R-:W-:Y:S02]  /*2310*/  BSSY B1, `(.L_x_38) ;  /* 0x0000014000017945 */ /* 0x000fe40003800000 */
[----:B------:R-:W-:-:S04]  /*2320*/  IADD3 R172, P0, R8, R4, RZ ;  /* 0x0000000408ac7210 */ /* 0x000fc80007f1e0ff */
[----:B------:R-:W-:Y:S01]  /*2330*/  IADD3.X R173, R9, R21, R5, P0, !PT ;  /* 0x0000001509ad7210 */ /* 0x000fe200007fe405 */
[C---:B0-----:R-:W-:Y:S01]  /*2340*/  IMAD.SHL.U32 R170, R168.reuse, 0x8, RZ ;  /* 0x00000008a8aa7824 */ /* 0x041fe200078e00ff */
[----:B------:R-:W-:Y:S01]  /*2350*/  SHF.L.U64.HI R171, R168, 0x3, R169 ;  /* 0x00000003a8ab7819 */ /* 0x000fe200000102a9 */
[----:B------:R-:W-:-:S04]  /*2360*/  IMAD.WIDE.U32 R172, R2, R20, R172 ;  /* 0x0000001402ac7225 */ /* 0x000fc800078e00ac */
[----:B------:R-:W-:Y:S02]  /*2370*/  IMAD.IADD R7, R177, 0x1, R173 ;  /* 0x00000001b1077824 */ /* 0x000fe400078e02ad */
[----:B--2---:R-:W-:-:S05]  /*2380*/  HADD2.F32 R4, -RZ, R19.H0_H0 ;  /* 0x20000013ff047230 */ /* 0x004fca0000004100 */
[----:B------:R-:W-:Y:S01]  /*2390*/  FMUL R5, R4, R155 ;  /* 0x0000009b04057220 */ /* 0x000fe20000400000 */
[----:B------:R-:W-:-:S03]  /*23a0*/  LEA R4, P0, R6, UR4, 0x1 ;  /* 0x0000000406047c11 */ /* 0x000fc6000f8008ff */
[----:B------:R-:W-:Y:S01]  /*23b0*/  FFMA R24, R24, R154, R5 ;  /* 0x0000009a18187223 */ /* 0x000fe20000000005 */
[----:B------:R-:W-:Y:S02]  /*23c0*/  LEA.HI.X R5, R6, UR5, R179, 0x1, P0 ;  /* 0x0000000506057c11 */ /* 0x000fe400080f0cb3 */
[----:B------:R-:W-:Y:S02]  /*23d0*/  ISETP.GT.AND P0, PT, R0, 0x1, PT ;  /* 0x000000010000780c */ /* 0x000fe40003f04270 */
[----:B------:R-:W-:Y:S02]  /*23e0*/  F2FP.F16.F32.PACK_AB R24, RZ, R24 ;  /* 0x00000018ff18723e */ /* 0x000fe400000000ff */
[----:B------:R-:W-:Y:S02]  /*23f0*/  ISETP.GT.AND P3, PT, R3, RZ, P0 ;  /* 0x000000ff0300720c */ /* 0x000fe40000764270 */
[C---:B------:R-:W-:Y:S01]  /*2400*/  LEA R6, P4, R172.reuse, R14, 0x1 ;  /* 0x0000000eac067211 */ /* 0x040fe200078808ff */
[----:B------:R0:W-:Y:S03]  /*2410*/  @P1 STG.E.U16 desc[UR36][R4.64], R24 ;  /* 0x0000001804001986 */ /* 0x0001e6000c101524 */
[----:B------:R-:W-:-:S07]  /*2420*/  LEA.HI.X R7, R172, R15, R7, 0x1, P4 ;  /* 0x0000000fac077211 */ /* 0x000fce00020f0c07 */
[----:B------:R-:W-:Y:S05]  /*2430*/  @!P3 BRA `(.L_x_39) ;  /* 0x000000000004b947 */ /* 0x000fea0003800000 */
[----:B------:R1:W5:Y:S02]  /*2440*/  LDG.E.LTC128B.U16 R19, desc[UR36][R6.64+0x2] ;  /* 0x0000022406137981 */ /* 0x000364000c1e1520 */
.L_x_39:
[----:B------:R-:W-:Y:S05]  /*2450*/  BSYNC B1 ;  /* 0x0000000000017941 */ /* 0x000fea0003800000 */
.L_x_38:
[----:B-----5:R-:W-:Y:S01]  /*2460*/  HADD2.F32 R22, -RZ, R19.H0_H0 ;  /* 0x20000013ff167230 */ /* 0x020fe20000004100 */
[----:B------:R-:W-:Y:S01]  /*2470*/  ISETP.GT.AND P2, PT, R3, 0x8, P2 ;  /* 0x000000080300780c */ /* 0x000fe20001744270 */
[----:B------:R-:W-:-:S04]  /*2480*/  IMAD.WIDE.U32 R170, R166, R168, R170 ;  /* 0x000000a8a6aa7225 */ /* 0x000fc800078e00aa */
[----:B------:R-:W-:Y:S01]  /*2490*/  FMUL R22, R22, R155 ;  /* 0x0000009b16167220 */ /* 0x000fe20000400000 */
[----:B------:R-:W-:Y:S01]  /*24a0*/  IMAD.IADD R167, R21, 0x1, R171 ;  /* 0x0000000115a77824 */ /* 0x000fe200078e02ab */
[----:B------:R-:W-:Y:S02]  /*24b0*/  IADD3 R21, P1, R164, R170, RZ ;  /* 0x000000aaa4157210 */ /* 0x000fe40007f3e0ff */
[----:B------:R-:W-:-:S03]  /*24c0*/  FFMA R22, R25, R154, R22 ;  /* 0x0000009a19167223 */ /* 0x000fc60000000016 */
[----:B------:R-:W-:Y:S01]  /*24d0*/  IMAD.X R164, R167, 0x1, R165, P1 ;  /* 0x00000001a7a47824 */ /* 0x000fe200008e06a5 */
[C---:B0-----:R-:W-:Y:S02]  /*24e0*/  LEA R24, P1, R21.reuse, R14, 0x1 ;  /* 0x0000000e15187211 */ /* 0x041fe400078208ff */
[----:B------:R-:W-:Y:S02]  /*24f0*/  F2FP.F16.F32.PACK_AB R22, RZ, R22 ;  /* 0x00000016ff16723e */ /* 0x000fe400000000ff */
[----:B------:R-:W-:-:S03]  /*2500*/  LEA.HI.X R25, R21, R15, R164, 0x1, P1 ;  /* 0x0000000f15197211 */ /* 0x000fc600008f0ca4 */
[----:B------:R0:W-:Y:S04]  /*2510*/  @P3 STG.E.U16 desc[UR36][R4.64+0x2], R22 ;  /* 0x0000021604003986 */ /* 0x0001e8000c101524 */
[----:B------:R-:W2:Y:S01]  /*2520*/  @P2 LDG.E.LTC128B.U16 R19, desc[UR36][R24.64] ;  /* 0x0000002418132981 */ /* 0x000ea2000c1e1520 */
[----:B------:R-:W-:Y:S01]  /*2530*/  IADD3 R8, P1, P3, R8, R170, R12 ;  /* 0x000000aa08087210 */ /* 0x000fe20007b3e00c */
[----:B------:R-:W-:Y:S01]  /*2540*/  BSSY B1, `(.L_x_40) ;  /* 0x0000011000017945 */ /* 0x000fe20003800000 */
[C---:B------:R-:W-:Y:S02]  /*2550*/  SHF.L.U64.HI R11, R10.reuse, 0x4, R11 ;  /* 0x000000040a0b7819 */ /* 0x040fe4000001020b */
[----:B------:R-:W-:Y:S02]  /*2560*/  IADD3.X R9, R9, R167, R13, P1, P3 ;  /* 0x000000a709097210 */ /* 0x000fe40000fe640d */
[----:B------:R-:W-:-:S02]  /*2570*/  LEA R10, P1, R10, R4, 0x4 ;  /* 0x000000040a0a7211 */ /* 0x000fc400078220ff */
[----:B------:R-:W-:Y:S01]  /*2580*/  ISETP.GT.AND P0, PT, R3, 0x8, P0 ;  /* 0x000000080300780c */ /* 0x000fe20000704270 */
[----:B------:R-:W-:-:S04]  /*2590*/  IMAD.WIDE.U32 R20, R2, R20, R8 ;  /* 0x0000001402147225 */ /* 0x000fc800078e0008 */
[----:B------:R-:W-:Y:S01]  /*25a0*/  IMAD.X R11, R11, 0x1, R5, P1 ;  /* 0x000000010b0b7824 */ /* 0x000fe200008e0605 */
[----:B------:R-:W-:Y:S01]  /*25b0*/  LEA R8, P3, R20, R14, 0x1 ;  /* 0x0000000e14087211 */ /* 0x000fe200078608ff */
[----:B------:R-:W-:-:S05]  /*25c0*/  IMAD.IADD R2, R177, 0x1, R21 ;  /* 0x00000001b1027824 */ /* 0x000fca00078e0215 */
[----:B------:R-:W-:Y:S01]  /*25d0*/  LEA.HI.X R9, R20, R15, R2, 0x1, P3 ;  /* 0x0000000f14097211 */ /* 0x000fe200018f0c02 */
[----:B--2---:R-:W-:-:S05]  /*25e0*/  HADD2.F32 R12, -RZ, R19.H0_H0 ;  /* 0x20000013ff0c7230 */ /* 0x004fca0000004100 */
[----:B------:R-:W-:-:S04]  /*25f0*/  FMUL R13, R12, R155 ;  /* 0x0000009b0c0d7220 */ /* 0x000fc80000400000 */
[----:B------:R-:W-:-:S05]  /*2600*/  FFMA R13, R26, R154, R13 ;  /* 0x0000009a1a0d7223 */ /* 0x000fca000000000d */
[----:B------:R-:W-:-:S05]  /*2610*/  F2FP.F16.F32.PACK_AB R13, RZ, R13 ;  /* 0x0000000dff0d723e */ /* 0x000fca00000000ff */
[----:B------:R0:W-:Y:S01]  /*2620*/  @P2 STG.E.U16 desc[UR36][R10.64], R13 ;  /* 0x0000000d0a002986 */ /* 0x0001e2000c101524 */
[----:B------:R-:W-:Y:S05]  /*2630*/  @!P0 BRA `(.L_x_41) ;  /* 0x0000000000048947 */ /* 0x000fea0003800000 */
[----:B------:R2:W5:Y:S02]  /*2640*/  LDG.E.LTC128B.U16 R19, desc[UR36][R8.64+0x2] ;  /* 0x0000022408137981 */ /* 0x000564000c1e1520 */
.L_x_41:
[----:B------:R-:W-:Y:S05]  /*2650*/  BSYNC B1 ;  /* 0x0000000000017941 */ /* 0x000fea0003800000 */
.L_x_40:
[----:B-----5:R-:W-:Y:S01]  /*2660*/  HADD2.F32 R2, -RZ, R19.H0_H0 ;  /* 0x20000013ff027230 */ /* 0x020fe20000004100 */
[----:B------:R-:W-:Y:S01]  /*2670*/  ISETP.GT.AND P1, PT, R0, 0x8, PT ;  /* 0x000000080000780c */ /* 0x000fe20003f24270 */
[----:B------:R-:W-:Y:S03]  /*2680*/  BSSY B1, `(.L_x_42) ;  /* 0x0000008000017945 */ /* 0x000fe60003800000 */
[----:B------:R-:W-:Y:S01]  /*2690*/  FMUL R2, R2, R155 ;  /* 0x0000009b02027220 */ /* 0x000fe20000400000 */
[----:B------:R-:W-:-:S03]  /*26a0*/  ISETP.GT.AND P2, PT, R3, RZ, P1 ;  /* 0x000000ff0300720c */ /* 0x000fc60000f44270 */
[----:B------:R-:W-:-:S05]  /*26b0*/  FFMA R2, R27, R154, R2 ;  /* 0x0000009a1b027223 */ /* 0x000fca0000000002 */
[----:B------:R-:W-:-:S05]  /*26c0*/  F2FP.F16.F32.PACK_AB R2, RZ, R2 ;  /* 0x00000002ff02723e */ /* 0x000fca00000000ff */
[----:B------:R3:W-:Y:S01]  /*26d0*/  @P0 STG.E.U16 desc[UR36][R10.64+0x2], R2 ;  /* 0x000002020a000986 */ /* 0x0007e2000c101524 */
[----:B------:R-:W-:Y:S05]  /*26e0*/  @!P2 BRA `(.L_x_43) ;  /* 0x000000000004a947 */ /* 0x000fea0003800000 */
[----:B------:R4:W5:Y:S02]  /*26f0*/  LDG.E.LTC128B.U16 R19, desc[UR36][R6.64+0x10] ;  /* 0x0000102406137981 */ /* 0x000964000c1e1520 */
.L_x_43:
[----:B------:R-:W-:Y:S05]  /*2700*/  BSYNC B1 ;  /* 0x0000000000017941 */ /* 0x000fea0003800000 */
.L_x_42:
[----:B---3-5:R-:W-:Y:S01]  /*2710*/  HADD2.F32 R2, -RZ, R19.H0_H0 ;  /* 0x20000013ff027230 */ /* 0x028fe20000004100 */
[----:B------:R-:W-:Y:S01]  /*2720*/  ISETP.GT.AND P0, PT, R0, 0x9, PT ;  /* 0x000000090000780c */ /* 0x000fe20003f04270 */
[----:B------:R-:W-:Y:S03]  /*2730*/  BSSY B1, `(.L_x_44) ;  /* 0x0000008000017945 */ /* 0x000fe60003800000 */
[----:B0-----:R-:W-:Y:S01]  /*2740*/  FMUL R13, R2, R155 ;  /* 0x0000009b020d7220 */ /* 0x001fe20000400000 */
[----:B------:R-:W-:-:S03]  /*2750*/  ISETP.GT.AND P3, PT, R3, RZ, P0 ;  /* 0x000000ff0300720c */ /* 0x000fc60000764270 */
[----:B------:R-:W-:-:S05]  /*2760*/  FFMA R13, R28, R154, R13 ;  /* 0x0000009a1c0d7223 */ /* 0x000fca000000000d */
[----:B------:R-:W-:-:S05]  /*2770*/  F2FP.F16.F32.PACK_AB R13, RZ, R13 ;  /* 0x0000000dff0d723e */ /* 0x000fca00000000ff */
[----:B------:R0:W-:Y:S01]  /*2780*/  @P2 STG.E.U16 desc[UR36][R4.64+0x10], R13 ;  /* 0x0000100d04002986 */ /* 0x0001e2000c101524 */
[----:B------:R-:W-:Y:S05]  /*2790*/  @!P3 BRA `(.L_x_45) ;  /* 0x000000000004b947 */ /* 0x000fea0003800000 */
[----:B------:R3:W5:Y:S02]  /*27a0*/  LDG.E.LTC128B.U16 R19, desc[UR36][R6.64+0x12] ;  /* 0x0000122406137981 */ /* 0x000764000c1e1520 */
.L_x_45:
[----:B------:R-:W-:Y:S05]  /*27b0*/  BSYNC B1 ;  /* 0x0000000000017941 */ /* 0x000fea0003800000 */
.L_x_44:
[----:B-----5:R-:W-:Y:S01]  /*27c0*/  HADD2.F32 R2, -RZ, R19.H0_H0 ;  /* 0x20000013ff027230 */ /* 0x020fe20000004100 */
[----:B------:R-:W-:Y:S01]  /*27d0*/  ISETP.GT.AND P1, PT, R3, 0x8, P1 ;  /* 0x000000080300780c */ /* 0x000fe20000f24270 */
[----:B------:R-:W-:Y:S03]  /*27e0*/  BSSY B1, `(.L_x_46) ;  /* 0x0000007000017945 */ /* 0x000fe60003800000 */
[----:B------:R-:W-:-:S04]  /*27f0*/  FMUL R2, R2, R155 ;  /* 0x0000009b02027220 */ /* 0x000fc80000400000 */
[----:B------:R-:W-:-:S05]  /*2800*/  FFMA R2, R29, R154, R2 ;  /* 0x0000009a1d027223 */ /* 0x000fca0000000002 */
[----:B------:R-:W-:-:S05]  /*2810*/  F2FP.F16.F32.PACK_AB R2, RZ, R2 ;  /* 0x00000002ff02723e */ /* 0x000fca00000000ff */
[----:B------:R0:W-:Y:S01]  /*2820*/  @P3 STG.E.U16 desc[UR36][R4.64+0x12], R2 ;  /* 0x0000120204003986 */ /* 0x0001e2000c101524 */
[----:B------:R-:W-:Y:S05]  /*2830*/  @!P1 BRA `(.L_x_47) ;  /* 0x0000000000049947 */ /* 0x000fea0003800000 */
[----:B------:R0:W5:Y:S02]  /*2840*/  LDG.E.LTC128B.U16 R19, desc[UR36][R8.64+0x10] ;  /* 0x0000102408137981 */ /* 0x000164000c1e1520 */
.L_x_47:
[----:B------:R-:W-:Y:S05]  /*2850*/  BSYNC B1 ;  /* 0x0000000000017941 */ /* 0x000fea0003800000 */
.L_x_46:
[----:B0----5:R-:W-:Y:S01]  /*2860*/  HADD2.F32 R2, -RZ, R19.H0_H0 ;  /* 0x20000013ff027230 */ /* 0x021fe20000004100 */
        /* <DEDUP_REMOVED lines=8> */
.L_x_49:
[----:B------:R-:W-:Y:S05]  /*28f0*/  BSYNC B1 ;  /* 0x0000000000017941 */ /* 0x000fea0003800000 */
.L_x_48:
        /* <DEDUP_REMOVED lines=10> */
.L_x_51:
[----:B------:R-:W-:Y:S05]  /*29a0*/  BSYNC B1 ;  /* 0x0000000000017941 */ /* 0x000fea0003800000 */
.L_x_50:
[----:B0----5:R-:W-:Y:S01]  /*29b0*/  HADD2.F32 R2, -RZ, R19.H0_H0 ;  /* 0x20000013ff027230 */ /* 0x021fe20000004100 */
        /* <DEDUP_REMOVED lines=9> */
.L_x_53:
[----:B------:R-:W-:Y:S05]  /*2a50*/  BSYNC B1 ;  /* 0x0000000000017941 */ /* 0x000fea0003800000 */
.L_x_52:
        /* <DEDUP_REMOVED lines=9> */
.L_x_55:
[----:B------:R-:W-:Y:S05]  /*2af0*/  BSYNC B1 ;  /* 0x0000000000017941 */ /* 0x000fea0003800000 */
.L_x_54:
        /* <DEDUP_REMOVED lines=9> */
.L_x_57:
[----:B------:R-:W-:Y:S05]  /*2b90*/  BSYNC B1 ;  /* 0x0000000000017941 */ /* 0x000fea0003800000 */
.L_x_56:
        /* <DEDUP_REMOVED lines=10> */
.L_x_59:
[----:B------:R-:W-:Y:S05]  /*2c40*/  BSYNC B1 ;  /* 0x0000000000017941 */ /* 0x000fea0003800000 */
.L_x_58:
        /* <DEDUP_REMOVED lines=10> */
.L_x_61:
[----:B------:R-:W-:Y:S05]  /*2cf0*/  BSYNC B1 ;  /* 0x0000000000017941 */ /* 0x000fea0003800000 */
.L_x_60:
        /* <DEDUP_REMOVED lines=9> */
.L_x_63:
[----:B------:R-:W-:Y:S05]  /*2d90*/  BSYNC B1 ;  /* 0x0000000000017941 */ /* 0x000fea0003800000 */
.L_x_62:
        /* <DEDUP_REMOVED lines=9> */
.L_x_65:
[----:B------:R-:W-:Y:S05]  /*2e30*/  BSYNC B1 ;  /* 0x0000000000017941 */ /* 0x000fea0003800000 */
.L_x_64:
        /* <DEDUP_REMOVED lines=10> */
.L_x_67:
[----:B------:R-:W-:Y:S05]  /*2ee0*/  BSYNC B1 ;  /* 0x0000000000017941 */ /* 0x000fea0003800000 */
.L_x_66:
        /* <DEDUP_REMOVED lines=10> */
.L_x_69:
[----:B------:R-:W-:Y:S05]  /*2f90*/  BSYNC B1 ;  /* 0x0000000000017941 */ /* 0x000fea0003800000 */
.L_x_68:
        /* <DEDUP_REMOVED lines=9> */
.L_x_71:
[----:B------:R-:W-:Y:S05]  /*3030*/  BSYNC B1 ;  /* 0x0000000000017941 */ /* 0x000fea0003800000 */
.L_x_70:
        /* <DEDUP_REMOVED lines=9> */
.L_x_73:
[----:B------:R-:W-:Y:S05]  /*30d0*/  BSYNC B1 ;  /* 0x0000000000017941 */ /* 0x000fea0003800000 */
.L_x_72:
        /* <DEDUP_REMOVED lines=10> */
.L_x_75:
[----:B------:R-:W-:Y:S05]  /*3180*/  BSYNC B1 ;  /* 0x0000000000017941 */ /* 0x000fea0003800000 */
.L_x_74:
        /* <DEDUP_REMOVED lines=10> */
.L_x_77:
[----:B------:R-:W-:Y:S05]  /*3230*/  BSYNC B1 ;  /* 0x0000000000017941 */ /* 0x000fea0003800000 */
.L_x_76:
        /* <DEDUP_REMOVED lines=9> */
.L_x_79:
[----:B------:R-:W-:Y:S05]  /*32d0*/  BSYNC B1 ;  /* 0x0000000000017941 */ /* 0x000fea0003800000 */
.L_x_78:
        /* <DEDUP_REMOVED lines=9> */
.L_x_81:
[----:B------:R-:W-:Y:S05]  /*3370*/  BSYNC B1 ;  /* 0x0000000000017941 */ /* 0x000fea0003800000 */
.L_x_80:
        /* <DEDUP_REMOVED lines=10> */
.L_x_83:
[----:B------:R-:W-:Y:S05]  /*3420*/  BSYNC B1 ;  /* 0x0000000000017941 */ /* 0x000fea0003800000 */
.L_x_82:
        /* <DEDUP_REMOVED lines=10> */
.L_x_85:
[----:B------:R-:W-:Y:S05]  /*34d0*/  BSYNC B1 ;  /* 0x0000000000017941 */ /* 0x000fea0003800000 */
.L_x_84:
        /* <DEDUP_REMOVED lines=9> */
.L_x_87:
[----:B------:R-:W-:Y:S05]  /*3570*/  BSYNC B1 ;  /* 0x0000000000017941 */ /* 0x000fea0003800000 */
.L_x_86:
        /* <DEDUP_REMOVED lines=9> */
.L_x_89:
[----:B------:R-:W-:Y:S05]  /*3610*/  BSYNC B1 ;  /* 0x0000000000017941 */ /* 0x000fea0003800000 */
.L_x_88:
        /* <DEDUP_REMOVED lines=10> */
.L_x_91:
[----:B------:R-:W-:Y:S05]  /*36c0*/  BSYNC B1 ;  /* 0x0000000000017941 */ /* 0x000fea0003800000 */
.L_x_90:
        /* <DEDUP_REMOVED lines=10> */
.L_x_93:
[----:B------:R-:W-:Y:S05]  /*3770*/  BSYNC B1 ;  /* 0x0000000000017941 */ /* 0x000fea0003800000 */
.L_x_92:
        /* <DEDUP_REMOVED lines=9> */
.L_x_95:
[----:B------:R-:W-:Y:S05]  /*3810*/  BSYNC B1 ;  /* 0x0000000000017941 */ /* 0x000fea0003800000 */
.L_x_94:
        /* <DEDUP_REMOVED lines=9> */
.L_x_97:
[----:B------:R-:W-:Y:S05]  /*38b0*/  BSYNC B1 ;  /* 0x0000000000017941 */ /* 0x000fea0003800000 */
.L_x_96:
        /* <DEDUP_REMOVED lines=10> */
.L_x_99:
[----:B------:R-:W-:Y:S05]  /*3960*/  BSYNC B1 ;  /* 0x0000000000017941 */ /* 0x000fea0003800000 */
.L_x_98:
        /* <DEDUP_REMOVED lines=10> */
.L_x_101:
[----:B------:R-:W-:Y:S05]  /*3a10*/  BSYNC B1 ;  /* 0x0000000000017941 */ /* 0x000fea0003800000 */
.L_x_100:
        /* <DEDUP_REMOVED lines=9> */
.L_x_103:
[----:B------:R-:W-:Y:S05]  /*3ab0*/  BSYNC B1 ;  /* 0x0000000000017941 */ /* 0x000fea0003800000 */
.L_x_102:
        /* <DEDUP_REMOVED lines=9> */
.L_x_105:
[----:B------:R-:W-:Y:S05]  /*3b50*/  BSYNC B1 ;  /* 0x0000000000017941 */ /* 0x000fea0003800000 */
.L_x_104:
        /* <DEDUP_REMOVED lines=10> */
.L_x_107:
[----:B------:R-:W-:Y:S05]  /*3c00*/  BSYNC B1 ;  /* 0x0000000000017941 */ /* 0x000fea0003800000 */
.L_x_106:
        /* <DEDUP_REMOVED lines=10> */
.L_x_109:
[----:B------:R-:W-:Y:S05]  /*3cb0*/  BSYNC B1 ;  /* 0x0000000000017941 */ /* 0x000fea0003800000 */
.L_x_108:
        /* <DEDUP_REMOVED lines=9> */
.L_x_111:
[----:B------:R-:W-:Y:S05]  /*3d50*/  BSYNC B1 ;  /* 0x0000000000017941 */ /* 0x000fea0003800000 */
.L_x_110:
        /* <DEDUP_REMOVED lines=9> */
.L_x_113:
[----:B------:R-:W-:Y:S05]  /*3df0*/  BSYNC B1 ;  /* 0x0000000000017941 */ /* 0x000fea0003800000 */
.L_x_112:
        /* <DEDUP_REMOVED lines=10> */
.L_x_115:
[----:B------:R-:W-:Y:S05]  /*3ea0*/  BSYNC B1 ;  /* 0x0000000000017941 */ /* 0x000fea0003800000 */
.L_x_114:
        /* <DEDUP_REMOVED lines=10> */
.L_x_117:
[----:B------:R-:W-:Y:S05]  /*3f50*/  BSYNC B1 ;  /* 0x0000000000017941 */ /* 0x000fea0003800000 */
.L_x_116:
        /* <DEDUP_REMOVED lines=9> */
.L_x_119:
[----:B------:R-:W-:Y:S05]  /*3ff0*/  BSYNC B1 ;  /* 0x0000000000017941 */ /* 0x000fea0003800000 */
.L_x_118:
        /* <DEDUP_REMOVED lines=9> */
.L_x_121:
[----:B------:R-:W-:Y:S05]  /*4090*/  BSYNC B1 ;  /* 0x0000000000017941 */ /* 0x000fea0003800000 */
.L_x_120:
        /* <DEDUP_REMOVED lines=10> */
.L_x_123:
[----:B------:R-:W-:Y:S05]  /*4140*/  BSYNC B1 ;  /* 0x0000000000017941 */ /* 0x000fea0003800000 */
.L_x_122:
        /* <DEDUP_REMOVED lines=10> */
.L_x_125:
[----:B------:R-:W-:Y:S05]  /*41f0*/  BSYNC B1 ;  /* 0x0000000000017941 */ /* 0x000fea0003800000 */
.L_x_124:
        /* <DEDUP_REMOVED lines=9> */
.L_x_127:
[----:B------:R-:W-:Y:S05]  /*4290*/  BSYNC B1 ;  /* 0x0000000000017941 */ /* 0x000fea0003800000 */
.L_x_126:
        /* <DEDUP_REMOVED lines=9> */
.L_x_129:
[----:B------:R-:W-:Y:S05]  /*4330*/  BSYNC B1 ;  /* 0x0000000000017941 */ /* 0x000fea0003800000 */
.L_x_128:
        /* <DEDUP_REMOVED lines=10> */
.L_x_131:
[----:B------:R-:W-:Y:S05]  /*43e0*/  BSYNC B1 ;  /* 0x0000000000017941 */ /* 0x000fea0003800000 */
.L_x_130:
        /* <DEDUP_REMOVED lines=10> */
.L_x_133:
[----:B------:R-:W-:Y:S05]  /*4490*/  BSYNC B1 ;  /* 0x0000000000017941 */ /* 0x000fea0003800000 */
.L_x_132:
        /* <DEDUP_REMOVED lines=9> */
.L_x_135:
[----:B------:R-:W-:Y:S05]  /*4530*/  BSYNC B1 ;  /* 0x0000000000017941 */ /* 0x000fea0003800000 */
.L_x_134:
        /* <DEDUP_REMOVED lines=9> */
.L_x_137:
[----:B------:R-:W-:Y:S05]  /*45d0*/  BSYNC B1 ;  /* 0x0000000000017941 */ /* 0x000fea0003800000 */
.L_x_136:
        /* <DEDUP_REMOVED lines=10> */
.L_x_139:
[----:B------:R-:W-:Y:S05]  /*4680*/  BSYNC B1 ;  /* 0x0000000000017941 */ /* 0x000fea0003800000 */
.L_x_138:
        /* <DEDUP_REMOVED lines=10> */
.L_x_141:
[----:B------:R-:W-:Y:S05]  /*4730*/  BSYNC B1 ;  /* 0x0000000000017941 */ /* 0x000fea0003800000 */
.L_x_140:
        /* <DEDUP_REMOVED lines=9> */
.L_x_143:
[----:B------:R-:W-:Y:S05]  /*47d0*/  BSYNC B1 ;  /* 0x0000000000017941 */ /* 0x000fea0003800000 */
.L_x_142:
        /* <DEDUP_REMOVED lines=9> */
.L_x_145:
[----:B------:R-:W-:Y:S05]  /*4870*/  BSYNC B1 ;  /* 0x0000000000017941 */ /* 0x000fea0003800000 */
.L_x_144:
        /* <DEDUP_REMOVED lines=10> */
.L_x_147:
[----:B------:R-:W-:Y:S05]  /*4920*/  BSYNC B1 ;  /* 0x0000000000017941 */ /* 0x000fea0003800000 */
.L_x_146:
        /* <DEDUP_REMOVED lines=10> */
.L_x_149:
[----:B------:R-:W-:Y:S05]  /*49d0*/  BSYNC B1 ;  /* 0x0000000000017941 */ /* 0x000fea0003800000 */
.L_x_148:
        /* <DEDUP_REMOVED lines=9> */
.L_x_151:
[----:B------:R-:W-:Y:S05]  /*4a70*/  BSYNC B1 ;  /* 0x0000000000017941 */ /* 0x000fea0003800000 */
.L_x_150:
        /* <DEDUP_REMOVED lines=9> */
.L_x_153:
[----:B------:R-:W-:Y:S05]  /*4b10*/  BSYNC B1 ;  /* 0x0000000000017941 */ /* 0x000fea0003800000 */
.L_x_152:
        /* <DEDUP_REMOVED lines=10> */
.L_x_155:
[----:B------:R-:W-:Y:S05]  /*4bc0*/  BSYNC B1 ;  /* 0x0000000000017941 */ /* 0x000fea0003800000 */
.L_x_154:
        /* <DEDUP_REMOVED lines=10> */
.L_x_157:
[----:B------:R-:W-:Y:S05]  /*4c70*/  BSYNC B1 ;  /* 0x0000000000017941 */ /* 0x000fea0003800000 */
.L_x_156:
        /* <DEDUP_REMOVED lines=9> */
.L_x_159:
[----:B------:R-:W-:Y:S05]  /*4d10*/  BSYNC B1 ;  /* 0x0000000000017941 */ /* 0x000fea0003800000 */
.L_x_158:
        /* <DEDUP_REMOVED lines=9> */
.L_x_161:
[----:B------:R-:W-:Y:S05]  /*4db0*/  BSYNC B1 ;  /* 0x0000000000017941 */ /* 0x000fea0003800000 */
.L_x_160:
        /* <DEDUP_REMOVED lines=10> */
.L_x_163:
[----:B------:R-:W-:Y:S05]  /*4e60*/  BSYNC B1 ;  /* 0x0000000000017941 */ /* 0x000fea0003800000 */
.L_x_162:
        /* <DEDUP_REMOVED lines=10> */
.L_x_165:
[----:B------:R-:W-:Y:S05]  /*4f10*/  BSYNC B1 ;  /* 0x0000000000017941 */ /* 0x000fea0003800000 */
.L_x_164:
        /* <DEDUP_REMOVED lines=9> */
.L_x_167:
[----:B------:R-:W-:Y:S05]  /*4fb0*/  BSYNC B1 ;  /* 0x0000000000017941 */ /* 0x000fea0003800000 */
.L_x_166:
        /* <DEDUP_REMOVED lines=9> */
.L_x_169:
[----:B------:R-:W-:Y:S05]  /*5050*/  BSYNC B1 ;  /* 0x0000000000017941 */ /* 0x000fea0003800000 */
.L_x_168:
        /* <DEDUP_REMOVED lines=10> */
.L_x_171:
[----:B------:R-:W-:Y:S05]  /*5100*/  BSYNC B1 ;  /* 0x0000000000017941 */ /* 0x000fea0003800000 */
.L_x_170:
        /* <DEDUP_REMOVED lines=10> */
.L_x_173:
[----:B------:R-:W-:Y:S05]  /*51b0*/  BSYNC B1 ;  /* 0x0000000000017941 */ /* 0x000fea0003800000 */
.L_x_172:
        /* <DEDUP_REMOVED lines=9> */
.L_x_175:
[----:B------:R-:W-:Y:S05]  /*5250*/  BSYNC B1 ;  /* 0x0000000000017941 */ /* 0x000fea0003800000 */
.L_x_174:
        /* <DEDUP_REMOVED lines=9> */
.L_x_177:
[----:B------:R-:W-:Y:S05]  /*52f0*/  BSYNC B1 ;  /* 0x0000000000017941 */ /* 0x000fea0003800000 */
.L_x_176:
        /* <DEDUP_REMOVED lines=10> */
.L_x_179:
[----:B------:R-:W-:Y:S05]  /*53a0*/  BSYNC B1 ;  /* 0x0000000000017941 */ /* 0x000fea0003800000 */
.L_x_178:
        /* <DEDUP_REMOVED lines=10> */
.L_x_181:
[----:B------:R-:W-:Y:S05]  /*5450*/  BSYNC B1 ;  /* 0x0000000000017941 */ /* 0x000fea0003800000 */
.L_x_180:
        /* <DEDUP_REMOVED lines=9> */
.L_x_183:
[----:B------:R-:W-:Y:S05]  /*54f0*/  BSYNC B1 ;  /* 0x0000000000017941 */ /* 0x000fea0003800000 */
.L_x_182:
        /* <DEDUP_REMOVED lines=9> */
.L_x_185:
[----:B------:R-:W-:Y:S05]  /*5590*/  BSYNC B1 ;  /* 0x0000000000017941 */ /* 0x000fea0003800000 */
.L_x_184:
        /* <DEDUP_REMOVED lines=10> */
.L_x_187:
[----:B------:R-:W-:Y:S05]  /*5640*/  BSYNC B1 ;  /* 0x0000000000017941 */ /* 0x000fea0003800000 */
.L_x_186:
        /* <DEDUP_REMOVED lines=10> */
.L_x_189:
[----:B------:R-:W-:Y:S05]  /*56f0*/  BSYNC B1 ;  /* 0x0000000000017941 */ /* 0x000fea0003800000 */
.L_x_188:
        /* <DEDUP_REMOVED lines=9> */
.L_x_191:
[----:B------:R-:W-:Y:S05]  /*5790*/  BSYNC B1 ;  /* 0x0000000000017941 */ /* 0x000fea0003800000 */
.L_x_190:
        /* <DEDUP_REMOVED lines=9> */
.L_x_193:
[----:B------:R-:W-:Y:S05]  /*5830*/  BSYNC B1 ;  /* 0x0000000000017941 */ /* 0x000fea0003800000 */
.L_x_192:
        /* <DEDUP_REMOVED lines=10> */
.L_x_195:
[----:B------:R-:W-:Y:S05]  /*58e0*/  BSYNC B1 ;  /* 0x0000000000017941 */ /* 0x000fea0003800000 */
.L_x_194:
        /* <DEDUP_REMOVED lines=10> */
.L_x_197:
[----:B------:R-:W-:Y:S05]  /*5990*/  BSYNC B1 ;  /* 0x0000000000017941 */ /* 0x000fea0003800000 */
.L_x_196:
        /* <DEDUP_REMOVED lines=9> */
.L_x_199:
[----:B------:R-:W-:Y:S05]  /*5a30*/  BSYNC B1 ;  /* 0x0000000000017941 */ /* 0x000fea0003800000 */
.L_x_198:
        /* <DEDUP_REMOVED lines=9> */
.L_x_201:
[----:B------:R-:W-:Y:S05]  /*5ad0*/  BSYNC B1 ;  /* 0x0000000000017941 */ /* 0x000fea0003800000 */
.L_x_200:
        /* <DEDUP_REMOVED lines=10> */
.L_x_203:
[----:B------:R-:W-:Y:S05]  /*5b80*/  BSYNC B1 ;  /* 0x0000000000017941 */ /* 0x000fea0003800000 */
.L_x_202:
        /* <DEDUP_REMOVED lines=10> */
.L_x_205:
[----:B------:R-:W-:Y:S05]  /*5c30*/  BSYNC B1 ;  /* 0x0000000000017941 */ /* 0x000fea0003800000 */
.L_x_204:
        /* <DEDUP_REMOVED lines=9> */
.L_x_207:
[----:B------:R-:W-:Y:S05]  /*5cd0*/  BSYNC B1 ;  /* 0x0000000000017941 */ /* 0x000fea0003800000 */
.L_x_206:
        /* <DEDUP_REMOVED lines=9> */
.L_x_209:
[----:B------:R-:W-:Y:S05]  /*5d70*/  BSYNC B1 ;  /* 0x0000000000017941 */ /* 0x000fea0003800000 */
.L_x_208:
        /* <DEDUP_REMOVED lines=10> */
.L_x_211:
[----:B------:R-:W-:Y:S05]  /*5e20*/  BSYNC B1 ;  /* 0x0000000000017941 */ /* 0x000fea0003800000 */
.L_x_210:
        /* <DEDUP_REMOVED lines=10> */
.L_x_213:
[----:B------:R-:W-:Y:S05]  /*5ed0*/  BSYNC B1 ;  /* 0x0000000000017941 */ /* 0x000fea0003800000 */
.L_x_212:
        /* <DEDUP_REMOVED lines=9> */
.L_x_215:
[----:B------:R-:W-:Y:S05]  /*5f70*/  BSYNC B1 ;  /* 0x0000000000017941 */ /* 0x000fea0003800000 */
.L_x_214:
        /* <DEDUP_REMOVED lines=9> */
.L_x_217:
[----:B------:R-:W-:Y:S05]  /*6010*/  BSYNC B1 ;  /* 0x0000000000017941 */ /* 0x000fea0003800000 */
.L_x_216:
        /* <DEDUP_REMOVED lines=10> */
.L_x_219:
[----:B------:R-:W-:Y:S05]  /*60c0*/  BSYNC B1 ;  /* 0x0000000000017941 */ /* 0x000fea0003800000 */
.L_x_218:
        /* <DEDUP_REMOVED lines=10> */
.L_x_221:
[----:B------:R-:W-:Y:S05]  /*6170*/  BSYNC B1 ;  /* 0x0000000000017941 */ /* 0x000fea0003800000 */
.L_x_220:
        /* <DEDUP_REMOVED lines=9> */
.L_x_223:
[----:B------:R-:W-:Y:S05]  /*6210*/  BSYNC B1 ;  /* 0x0000000000017941 */ /* 0x000fea0003800000 */
.L_x_222:
        /* <DEDUP_REMOVED lines=9> */
.L_x_225:
[----:B------:R-:W-:Y:S05]  /*62b0*/  BSYNC B1 ;  /* 0x0000000000017941 */ /* 0x000fea0003800000 */
.L_x_224:
        /* <DEDUP_REMOVED lines=10> */
.L_x_227:
[----:B------:R-:W-:Y:S05]  /*6360*/  BSYNC B1 ;  /* 0x0000000000017941 */ /* 0x000fea0003800000 */
.L_x_226:
        /* <DEDUP_REMOVED lines=10> */
.L_x_229:
[----:B------:R-:W-:Y:S05]  /*6410*/  BSYNC B1 ;  /* 0x0000000000017941 */ /* 0x000fea0003800000 */
.L_x_228:
        /* <DEDUP_REMOVED lines=9> */
.L_x_231:
[----:B------:R-:W-:Y:S05]  /*64b0*/  BSYNC B1 ;  /* 0x0000000000017941 */ /* 0x000fea0003800000 */
.L_x_230:
        /* <DEDUP_REMOVED lines=9> */
.L_x_233:
[----:B------:R-:W-:Y:S05]  /*6550*/  BSYNC B1 ;  /* 0x0000000000017941 */ /* 0x000fea0003800000 */
.L_x_232:
        /* <DEDUP_REMOVED lines=10> */
.L_x_235:
[----:B------:R-:W-:Y:S05]  /*6600*/  BSYNC B1 ;  /* 0x0000000000017941 */ /* 0x000fea0003800000 */
.L_x_234:
        /* <DEDUP_REMOVED lines=10> */
.L_x_237:
[----:B------:R-:W-:Y:S05]  /*66b0*/  BSYNC B1 ;  /* 0x0000000000017941 */ /* 0x000fea0003800000 */
.L_x_236:
        /* <DEDUP_REMOVED lines=9> */
.L_x_239:
[----:B------:R-:W-:Y:S05]  /*6750*/  BSYNC B1 ;  /* 0x0000000000017941 */ /* 0x000fea0003800000 */
.L_x_238:
        /* <DEDUP_REMOVED lines=9> */
.L_x_241:
[----:B------:R-:W-:Y:S05]  /*67f0*/  BSYNC B1 ;  /* 0x0000000000017941 */ /* 0x000fea0003800000 */
.L_x_240:
        /* <DEDUP_REMOVED lines=10> */
.L_x_243:
[----:B------:R-:W-:Y:S05]  /*68a0*/  BSYNC B1 ;  /* 0x0000000000017941 */ /* 0x000fea0003800000 */
.L_x_242:
        /* <DEDUP_REMOVED lines=10> */
.L_x_245:
[----:B------:R-:W-:Y:S05]  /*6950*/  BSYNC B1 ;  /* 0x0000000000017941 */ /* 0x000fea0003800000 */
.L_x_244:
        /* <DEDUP_REMOVED lines=9> */
.L_x_247:
[----:B------:R-:W-:Y:S05]  /*69f0*/  BSYNC B1 ;  /* 0x0000000000017941 */ /* 0x000fea0003800000 */
.L_x_246:
        /* <DEDUP_REMOVED lines=9> */
.L_x_249:
[----:B------:R-:W-:Y:S05]  /*6a90*/  BSYNC B1 ;  /* 0x0000000000017941 */ /* 0x000fea0003800000 */
.L_x_248:
        /* <DEDUP_REMOVED lines=10> */
.L_x_251:
[----:B------:R-:W-:Y:S05]  /*6b40*/  BSYNC B1 ;  /* 0x0000000000017941 */ /* 0x000fea0003800000 */
.L_x_250:
        /* <DEDUP_REMOVED lines=10> */
.L_x_253:
[----:B------:R-:W-:Y:S05]  /*6bf0*/  BSYNC B1 ;  /* 0x0000000000017941 */ /* 0x000fea0003800000 */
.L_x_252:
        /* <DEDUP_REMOVED lines=9> */
.L_x_255:
[----:B------:R-:W-:Y:S05]  /*6c90*/  BSYNC B1 ;  /* 0x0000000000017941 */ /* 0x000fea0003800000 */
.L_x_254:
        /* <DEDUP_REMOVED lines=9> */
.L_x_257:
[----:B------:R-:W-:Y:S05]  /*6d30*/  BSYNC B1 ;  /* 0x0000000000017941 */ /* 0x000fea0003800000 */
.L_x_256:
        /* <DEDUP_REMOVED lines=10> */
.L_x_259:
[----:B------:R-:W-:Y:S05]  /*6de0*/  BSYNC B1 ;  /* 0x0000000000017941 */ /* 0x000fea0003800000 */
.L_x_258:
        /* <DEDUP_REMOVED lines=10> */
.L_x_261:
[----:B------:R-:W-:Y:S05]  /*6e90*/  BSYNC B1 ;  /* 0x0000000000017941 */ /* 0x000fea0003800000 */
.L_x_260:
        /* <DEDUP_REMOVED lines=9> */
.L_x_263:
[----:B------:R-:W-:Y:S05]  /*6f30*/  BSYNC B1 ;  /* 0x0000000000017941 */ /* 0x000fea0003800000 */
.L_x_262:
        /* <DEDUP_REMOVED lines=9> */
.L_x_265:
[----:B------:R-:W-:Y:S05]  /*6fd0*/  BSYNC B1 ;  /* 0x0000000000017941 */ /* 0x000fea0003800000 */
.L_x_264:
        /* <DEDUP_REMOVED lines=10> */
.L_x_267:
[----:B------:R-:W-:Y:S05]  /*7080*/  BSYNC B1 ;  /* 0x0000000000017941 */ /* 0x000fea0003800000 */
.L_x_266:
        /* <DEDUP_REMOVED lines=10> */
.L_x_269:
[----:B------:R-:W-:Y:S05]  /*7130*/  BSYNC B1 ;  /* 0x0000000000017941 */ /* 0x000fea0003800000 */
.L_x_268:
        /* <DEDUP_REMOVED lines=9> */
.L_x_271:
[----:B------:R-:W-:Y:S05]  /*71d0*/  BSYNC B1 ;  /* 0x0000000000017941 */ /* 0x000fea0003800000 */
.L_x_270:
        /* <DEDUP_REMOVED lines=9> */
.L_x_273:
[----:B------:R-:W-:Y:S05]  /*7270*/  BSYNC B1 ;  /* 0x0000000000017941 */ /* 0x000fea0003800000 */
.L_x_272:
        /* <DEDUP_REMOVED lines=10> */
.L_x_275:
[----:B------:R-:W-:Y:S05]  /*7320*/  BSYNC B1 ;  /* 0x0000000000017941 */ /* 0x000fea0003800000 */
.L_x_274:
        /* <DEDUP_REMOVED lines=10> */
.L_x_277:
[----:B------:R-:W-:Y:S05]  /*73d0*/  BSYNC B1 ;  /* 0x0000000000017941 */ /* 0x000fea0003800000 */
.L_x_276:
        /* <DEDUP_REMOVED lines=9> */
.L_x_279:
[----:B------:R-:W-:Y:S05]  /*7470*/  BSYNC B1 ;  /* 0x0000000000017941 */ /* 0x000fea0003800000 */
.L_x_278:
        /* <DEDUP_REMOVED lines=9> */
.L_x_281:
[----:B------:R-:W-:Y:S05]  /*7510*/  BSYNC B1 ;  /* 0x0000000000017941 */ /* 0x000fea0003800000 */
.L_x_280:
        /* <DEDUP_REMOVED lines=10> */
.L_x_283:
[----:B------:R-:W-:Y:S05]  /*75c0*/  BSYNC B1 ;  /* 0x0000000000017941 */ /* 0x000fea0003800000 */
.L_x_282:
        /* <DEDUP_REMOVED lines=10> */
.L_x_285:
[----:B------:R-:W-:Y:S05]  /*7670*/  BSYNC B1 ;  /* 0x0000000000017941 */ /* 0x000fea0003800000 */
.L_x_284:
        /* <DEDUP_REMOVED lines=9> */
.L_x_287:
[----:B------:R-:W-:Y:S05]  /*7710*/  BSYNC B1 ;  /* 0x0000000000017941 */ /* 0x000fea0003800000 */
.L_x_286:
[----:B0----5:R-:W-:Y:S01]  /*7720*/  HADD2.F32 R0, -RZ, R19.H0_H0 ;  /* 0x20000013ff007230 */ /* 0x021fe20000004100 */
[----:B------:R-:W-:Y:S01]  /*7730*/  ISETP.GT.AND P0, PT, R3, 0x8, P0 ;  /* 0x000000080300780c */ /* 0x000fe20000704270 */
[----:B------:R-:W-:Y:S01]  /*7740*/  @P1 IMAD.MOV.U32 R4, RZ, RZ, R10 ;  /* 0x000000ffff041224 */ /* 0x000fe200078e000a */
[----:B------:R-:W-:Y:S02]  /*7750*/  BSSY B1, `(.L_x_288) ;  /* 0x0000009000017945 */ /* 0x000fe40003800000 */
[----:B------:R-:W-:-:S04]  /*7760*/  FMUL R5, R0, R155 ;  /* 0x0000009b00057220 */ /* 0x000fc80000400000 */
[----:B------:R-:W-:-:S05]  /*7770*/  FFMA R5, R150, R154, R5 ;  /* 0x0000009a96057223 */ /* 0x000fca0000000005 */
[----:B------:R-:W-:-:S04]  /*7780*/  F2FP.F16.F32.PACK_AB R5, RZ, R5 ;  /* 0x00000005ff05723e */ /* 0x000fc800000000ff */
[----:B------:R-:W-:Y:S01]  /*7790*/  PRMT R2, R5, 0x7610, R2 ;  /* 0x0000761005027816 */ /* 0x000fe20000000002 */
[----:B------:R-:W-:-:S05]  /*77a0*/  @P1 IMAD.MOV.U32 R5, RZ, RZ, R11 ;  /* 0x000000ffff051224 */ /* 0x000fca00078e000b */
[----:B------:R0:W-:Y:S01]  /*77b0*/  @P1 STG.E.U16 desc[UR36][R4.64+0x1f0], R2 ;  /* 0x0001f00204001986 */ /* 0x0001e2000c101524 */
[----:B------:R-:W-:Y:S05]  /*77c0*/  @!P0 BRA `(.L_x_289) ;  /* 0x0000000000048947 */ /* 0x000fea0003800000 */
[----:B------:R0:W5:Y:S02]  /*77d0*/  LDG.E.LTC128B.U16 R19, desc[UR36][R8.64+0x1f2] ;  /* 0x0001f22408137981 */ /* 0x000164000c1e1520 */
.L_x_289:
[----:B------:R-:W-:Y:S05]  /*77e0*/  BSYNC B1 ;  /* 0x0000000000017941 */ /* 0x000fea0003800000 */
.L_x_288:
[----:B------:R-:W-:Y:S05]  /*77f0*/  @!P0 BRA `(.L_x_290) ;  /* 0x0000002400488947 */ /* 0x000fea0003800000 */
[----:B-----5:R-:W-:-:S05]  /*7800*/  HADD2.F32 R0, -RZ, R19.H0_H0 ;  /* 0x20000013ff007230 */ /* 0x020fca0000004100 */
[----:B------:R-:W-:-:S04]  /*7810*/  FMUL R0, R0, R155 ;  /* 0x0000009b00007220 */ /* 0x000fc80000400000 */
[----:B------:R-:W-:-:S05]  /*7820*/  FFMA R0, R151, R154, R0 ;  /* 0x0000009a97007223 */ /* 0x000fca0000000000 */
[----:B------:R-:W-:-:S05]  /*7830*/  F2FP.F16.F32.PACK_AB R0, RZ, R0 ;  /* 0x00000000ff00723e */ /* 0x000fca00000000ff */
[----:B------:R0:W-:Y:S01]  /*7840*/  STG.E.U16 desc[UR36][R10.64+0x1f2], R0 ;  /* 0x0001f2000a007986 */ /* 0x0001e2000c101524 */
[----:B------:R-:W-:Y:S05]  /*7850*/  BRA `(.L_x_290) ;  /* 0x0000002400307947 */ /* 0x000fea0003800000 */
.L_x_37:
[----:B------:R-:W-:Y:S01]  /*7860*/  ISETP.GT.AND P0, PT, R0, 0x1, PT ;  /* 0x000000010000780c */ /* 0x000fe20003f04270 */
[----:B------:R-:W-:Y:S01]  /*7870*/  ULDC.64 UR4, c[0x0][0x5c0] ;  /* 0x0001700000047ab9 */ /* 0x000fe20000000a00 */
[-C--:B------:R-:W-:Y:S01]  /*7880*/  FMUL R24, R24, R154.reuse ;  /* 0x0000009a18187220 */ /* 0x080fe20000400000 */
[-C--:B------:R-:W-:Y:S01]  /*7890*/  FMUL R25, R25, R154.reuse ;  /* 0x0000009a19197220 */ /* 0x080fe20000400000 */
[----:B------:R-:W-:Y:S01]  /*78a0*/  ISETP.GT.AND P3, PT, R3, RZ, P0 ;  /* 0x000000ff0300720c */ /* 0x000fe20000764270 */
[-C--:B------:R-:W-:Y:S01]  /*78b0*/  FMUL R26, R26, R154.reuse ;  /* 0x0000009a1a1a7220 */ /* 0x080fe20000400000 */
[----:B------:R-:W-:Y:S01]  /*78c0*/  LEA R4, P4, R6, UR4, 0x1 ;  /* 0x0000000406047c11 */ /* 0x000fe2000f8808ff */
[----:B------:R-:W-:Y:S01]  /*78d0*/  FMUL R27, R27, R154 ;  /* 0x0000009a1b1b7220 */ /* 0x000fe20000400000 */
[----:B------:R-:W-:Y:S01]  /*78e0*/  F2FP.F16.F32.PACK_AB R24, RZ, R24 ;  /* 0x00000018ff18723e */ /* 0x000fe200000000ff */
[-C--:B------:R-:W-:Y:S01]  /*78f0*/  FMUL R28, R28, R154.reuse ;  /* 0x0000009a1c1c7220 */ /* 0x080fe20000400000 */
[----:B------:R-:W-:Y:S01]  /*7900*/  LEA.HI.X R5, R6, UR5, R179, 0x1, P4 ;  /* 0x0000000506057c11 */ /* 0x000fe2000a0f0cb3 */
[-C--:B------:R-:W-:Y:S01]  /*7910*/  FMUL R29, R29, R154.reuse ;  /* 0x0000009a1d1d7220 */ /* 0x080fe20000400000 */
[----:B------:R-:W-:Y:S01]  /*7920*/  F2FP.F16.F32.PACK_AB R25, RZ, R25 ;  /* 0x00000019ff19723e */ /* 0x000fe200000000ff */
[-C--:B------:R-:W-:Y:S01]  /*7930*/  FMUL R30, R30, R154.reuse ;  /* 0x0000009a1e1e7220 */ /* 0x080fe20000400000 */
[----:B------:R-:W-:Y:S01]  /*7940*/  SHF.L.U64.HI R11, R10, 0x4, R11 ;  /* 0x000000040a0b7819 */ /* 0x000fe2000001020b */
[----:B------:R-:W-:Y:S01]  /*7950*/  @P1 STG.E.U16 desc[UR36][R4.64], R24 ;  /* 0x0000001804001986 */ /* 0x000fe2000c101524 */
[----:B------:R-:W-:Y:S01]  /*7960*/  ISETP.GT.AND P1, PT, R0, 0x8, PT ;  /* 0x000000080000780c */ /* 0x000fe20003f24270 */
[----:B------:R-:W-:Y:S01]  /*7970*/  FMUL R31, R31, R154 ;  /* 0x0000009a1f1f7220 */ /* 0x000fe20000400000 */
[C---:B------:R-:W-:Y:S01]  /*7980*/  ISETP.GT.AND P4, PT, R3.reuse, 0x8, P0 ;  /* 0x000000080300780c */ /* 0x040fe20000784270 */
[----:B------:R-:W-:Y:S01]  /*7990*/  @P3 STG.E.U16 desc[UR36][R4.64+0x2], R25 ;  /* 0x0000021904003986 */ /* 0x000fe2000c101524 */
[----:B------:R-:W-:Y:S01]  /*79a0*/  LEA R6, P3, R10, R4, 0x4 ;  /* 0x000000040a067211 */ /* 0x000fe200078620ff */
[-C--:B------:R-:W-:Y:S01]  /*79b0*/  FMUL R32, R32, R154.reuse ;  /* 0x0000009a20207220 */ /* 0x080fe20000400000 */
[----:B------:R-:W-:Y:S01]  /*79c0*/  ISETP.GT.AND P2, PT, R3, 0x8, P2 ;  /* 0x000000080300780c */ /* 0x000fe20001744270 */
[-C--:B------:R-:W-:Y:S01]  /*79d0*/  FMUL R33, R33, R154.reuse ;  /* 0x0000009a21217220 */ /* 0x080fe20000400000 */
[----:B------:R-:W-:Y:S01]  /*79e0*/  ISETP.GT.AND P0, PT, R0, 0x9, PT ;  /* 0x000000090000780c */ /* 0x000fe20003f04270 */
[----:B------:R-:W-:Y:S01]  /*79f0*/  IMAD.X R7, R11, 0x1, R5, P3 ;  /* 0x000000010b077824 */ /* 0x000fe200018e0605 */
[C---:B------:R-:W-:Y:S01]  /*7a00*/  ISETP.GT.AND P5, PT, R3.reuse, RZ, P1 ;  /* 0x000000ff0300720c */ /* 0x040fe20000fa4270 */
[-C--:B------:R-:W-:Y:S01]  /*7a10*/  FMUL R34, R34, R154.reuse ;  /* 0x0000009a22227220 */ /* 0x080fe20000400000 */
[----:B------:R-:W-:Y:S01]  /*7a20*/  ISETP.GT.AND P3, PT, R3, RZ, P0 ;  /* 0x000000ff0300720c */ /* 0x000fe20000764270 */
[----:B------:R-:W-:Y:S01]  /*7a30*/  FMUL R35, R35, R154 ;  /* 0x0000009a23237220 */ /* 0x000fe20000400000 */
[----:B------:R-:W-:Y:S01]  /*7a40*/  F2FP.F16.F32.PACK_AB R26, RZ, R26 ;  /* 0x0000001aff1a723e */ /* 0x000fe200000000ff */
[-C--:B------:R-:W-:Y:S01]  /*7a50*/  FMUL R36, R36, R154.reuse ;  /* 0x0000009a24247220 */ /* 0x080fe20000400000 */
[----:B------:R-:W-:Y:S01]  /*7a60*/  F2FP.F16.F32.PACK_AB R27, RZ, R27 ;  /* 0x0000001bff1b723e */ /* 0x000fe200000000ff */
[----:B------:R-:W-:Y:S01]  /*7a70*/  FMUL R37, R37, R154 ;  /* 0x0000009a25257220 */ /* 0x000fe20000400000 */
[----:B------:R-:W-:Y:S01]  /*7a80*/  F2FP.F16.F32.PACK_AB R28, RZ, R28 ;  /* 0x0000001cff1c723e */ /* 0x000fe200000000ff */
[----:B------:R-:W-:Y:S01]  /*7a90*/  @P2 STG.E.U16 desc[UR36][R6.64], R26 ;  /* 0x0000001a06002986 */ /* 0x000fe2000c101524 */
[----:B------:R-:W-:Y:S01]  /*7aa0*/  F2FP.F16.F32.PACK_AB R29, RZ, R29 ;  /* 0x0000001dff1d723e */ /* 0x000fe200000000ff */
[-C--:B------:R-:W-:Y:S01]  /*7ab0*/  FMUL R38, R38, R154.reuse ;  /* 0x0000009a26267220 */ /* 0x080fe20000400000 */
[----:B------:R-:W-:Y:S01]  /*7ac0*/  ISETP.GT.AND P2, PT, R3, 0x8, P1 ;  /* 0x000000080300780c */ /* 0x000fe20000f44270 */
[----:B------:R-:W-:Y:S01]  /*7ad0*/  @P4 STG.E.U16 desc[UR36][R6.64+0x2], R27 ;  /* 0x0000021b06004986 */ /* 0x000fe2000c101524 */
[----:B------:R-:W-:Y:S01]  /*7ae0*/  ISETP.GT.AND P1, PT, R0, 0x10, PT ;  /* 0x000000100000780c */ /* 0x000fe20003f24270 */
[----:B------:R-:W-:Y:S01]  /*7af0*/  FMUL R39, R39, R154 ;  /* 0x0000009a27277220 */ /* 0x000fe20000400000 */
[----:B------:R-:W-:Y:S01]  /*7b00*/  F2FP.F16.F32.PACK_AB R30, RZ, R30 ;  /* 0x0000001eff1e723e */ /* 0x000fe200000000ff */
[----:B------:R-:W-:Y:S01]  /*7b10*/  @P5 STG.E.U16 desc[UR36][R4.64+0x10], R28 ;  /* 0x0000101c04005986 */ /* 0x000fe2000c101524 */
[C---:B------:R-:W-:Y:S01]  /*7b20*/  ISETP.GT.AND P4, PT, R3.reuse, RZ, P1 ;  /* 0x000000ff0300720c */ /* 0x040fe20000f84270 */
[-C--:B------:R-:W-:Y:S01]  /*7b30*/  FMUL R40, R40, R154.reuse ;  /* 0x0000009a28287220 */ /* 0x080fe20000400000 */
[----:B------:R-:W-:Y:S01]  /*7b40*/  F2FP.F16.F32.PACK_AB R31, RZ, R31 ;  /* 0x0000001fff1f723e */ /* 0x000fe200000000ff */
[----:B------:R-:W-:Y:S01]  /*7b50*/  @P3 STG.E.U16 desc[UR36][R4.64+0x12], R29 ;  /* 0x0000121d04003986 */ /* 0x000fe2000c101524 */
[----:B------:R-:W-:Y:S01]  /*7b60*/  ISETP.GT.AND P3, PT, R3, 0x8, P0 ;  /* 0x000000080300780c */ /* 0x000fe20000764270 */
[----:B------:R-:W-:Y:S01]  /*7b70*/  FMUL R41, R41, R154 ;  /* 0x0000009a29297220 */ /* 0x000fe20000400000 */
[----:B------:R-:W-:Y:S01]  /*7b80*/  ISETP.GT.AND P0, PT, R0, 0x11, PT ;  /* 0x000000110000780c */ /* 0x000fe20003f04270 */
[----:B------:R-:W-:Y:S01]  /*7b90*/  @P2 STG.E.U16 desc[UR36][R6.64+0x10], R30 ;  /* 0x0000101e06002986 */ /* 0x000fe2000c101524 */
[----:B------:R-:W-:Y:S01]  /*7ba0*/  F2FP.F16.F32.PACK_AB R32, RZ, R32 ;  /* 0x00000020ff20723e */ /* 0x000fe200000000ff */
[-C--:B------:R-:W-:Y:S01]  /*7bb0*/  FMUL R42, R42, R154.reuse ;  /* 0x0000009a2a2a7220 */ /* 0x080fe20000400000 */
[----:B------:R-:W-:Y:S01]  /*7bc0*/  ISETP.GT.AND P5, PT, R3, RZ, P0 ;  /* 0x000000ff0300720c */ /* 0x000fe200007a4270 */
[-C--:B------:R-:W-:Y:S01]  /*7bd0*/  FMUL R43, R43, R154.reuse ;  /* 0x0000009a2b2b7220 */ /* 0x080fe20000400000 */
[----:B------:R-:W-:Y:S01]  /*7be0*/  ISETP.GT.AND P2, PT, R3, 0x8, P1 ;  /* 0x000000080300780c */ /* 0x000fe20000f44270 */
[-C--:B------:R-:W-:Y:S01]  /*7bf0*/  FMUL R44, R44, R154.reuse ;  /* 0x0000009a2c2c7220 */ /* 0x080fe20000400000 */
[----:B------:R-:W-:Y:S01]  /*7c00*/  ISETP.GT.AND P1, PT, R0, 0x18, PT ;  /* 0x000000180000780c */ /* 0x000fe20003f24270 */
[-C--:B------:R-:W-:Y:S01]  /*7c10*/  FMUL R45, R45, R154.reuse ;  /* 0x0000009a2d2d7220 */ /* 0x080fe20000400000 */
[----:B------:R-:W-:Y:S01]  /*7c20*/  F2FP.F16.F32.PACK_AB R33, RZ, R33 ;  /* 0x00000021ff21723e */ /* 0x000fe200000000ff */
[----:B------:R-:W-:Y:S01]  /*7c30*/  @P3 STG.E.U16 desc[UR36][R6.64+0x12], R31 ;  /* 0x0000121f06003986 */ /* 0x000fe2000c101524 */
[C---:B------:R-:W-:Y:S01]  /*7c40*/  ISETP.GT.AND P3, PT, R3.reuse, 0x8, P0 ;  /* 0x000000080300780c */ /* 0x040fe20000764270 */
[-C--:B------:R-:W-:Y:S01]  /*7c50*/  FMUL R46, R46, R154.reuse ;  /* 0x0000009a2e2e7220 */ /* 0x080fe20000400000 */
[----:B------:R-:W-:Y:S01]  /*7c60*/  ISETP.GT.AND P0, PT, R0, 0x19, PT ;  /* 0x000000190000780c */ /* 0x000fe20003f04270 */
[----:B------:R-:W-:Y:S01]  /*7c70*/  @P4 STG.E.U16 desc[UR36][R4.64+0x20], R32 ;  /* 0x0000202004004986 */ /* 0x000fe2000c101524 */
[----:B------:R-:W-:Y:S01]  /*7c80*/  ISETP.GT.AND P4, PT, R3, RZ, P1 ;  /* 0x000000ff0300720c */ /* 0x000fe20000f84270 */
[----:B------:R-:W-:Y:S01]  /*7c90*/  FMUL R47, R47, R154 ;  /* 0x0000009a2f2f7220 */ /* 0x000fe20000400000 */
[----:B------:R-:W-:Y:S01]  /*7ca0*/  F2FP.F16.F32.PACK_AB R34, RZ, R34 ;  /* 0x00000022ff22723e */ /* 0x000fe200000000ff */
[----:B------:R-:W-:Y:S01]  /*7cb0*/  @P5 STG.E.U16 desc[UR36][R4.64+0x22], R33 ;  /* 0x0000222104005986 */ /* 0x000fe2000c101524 */
[----:B------:R-:W-:Y:S01]  /*7cc0*/  ISETP.GT.AND P5, PT, R3, RZ, P0 ;  /* 0x000000ff0300720c */ /* 0x000fe200007a4270 */
[----:B------:R-:W-:Y:S01]  /*7cd0*/  FMUL R48, R48, R154 ;  /* 0x0000009a30307220 */ /* 0x000fe20000400000 */
[----:B------:R-:W-:Y:S01]  /*7ce0*/  F2FP.F16.F32.PACK_AB R35, RZ, R35 ;  /* 0x00000023ff23723e */ /* 0x000fe200000000ff */
[----:B------:R-:W-:Y:S01]  /*7cf0*/  @P2 STG.E.U16 desc[UR36][R6.64+0x20], R34 ;  /* 0x0000202206002986 */ /* 0x000fe2000c101524 */
[----:B------:R-:W-:Y:S01]  /*7d00*/  F2FP.F16.F32.PACK_AB R36, RZ, R36 ;  /* 0x00000024ff24723e */ /* 0x000fe200000000ff */
[-C--:B------:R-:W-:Y:S01]  /*7d10*/  FMUL R49, R49, R154.reuse ;  /* 0x0000009a31317220 */ /* 0x080fe20000400000 */
[C---:B------:R-:W-:Y:S01]  /*7d20*/  ISETP.GT.AND P2, PT, R3.reuse, 0x8, P1 ;  /* 0x000000080300780c */ /* 0x040fe20000f44270 */
[----:B------:R-:W-:Y:S01]  /*7d30*/  @P3 STG.E.U16 desc[UR36][R6.64+0x22], R35 ;  /* 0x0000222306003986 */ /* 0x000fe2000c101524 */
[----:B------:R-:W-:Y:S01]  /*7d40*/  ISETP.GT.AND P1, PT, R0, 0x20, PT ;  /* 0x000000200000780c */ /* 0x000fe20003f24270 */
[-C--:B------:R-:W-:Y:S01]  /*7d50*/  FMUL R50, R50, R154.reuse ;  /* 0x0000009a32327220 */ /* 0x080fe20000400000 */
[----:B------:R-:W-:Y:S01]  /*7d60*/  F2FP.F16.F32.PACK_AB R37, RZ, R37 ;  /* 0x00000025ff25723e */ /* 0x000fe200000000ff */
[----:B------:R-:W-:Y:S01]  /*7d70*/  @P4 STG.E.U16 desc[UR36][R4.64+0x30], R36 ;  /* 0x0000302404004986 */ /* 0x000fe2000c101524 */
[----:B------:R-:W-:Y:S01]  /*7d80*/  ISETP.GT.AND P3, PT, R3, 0x8, P0 ;  /* 0x000000080300780c */ /* 0x000fe20000764270 */
[-C--:B------:R-:W-:Y:S01]  /*7d90*/  FMUL R51, R51, R154.reuse ;  /* 0x0000009a33337220 */ /* 0x080fe20000400000 */
[----:B------:R-:W-:Y:S01]  /*7da0*/  ISETP.GT.AND P0, PT, R0, 0x21, PT ;  /* 0x000000210000780c */ /* 0x000fe20003f04270 */
[----:B------:R-:W-:Y:S01]  /*7db0*/  @P5 STG.E.U16 desc[UR36][R4.64+0x32], R37 ;  /* 0x0000322504005986 */ /* 0x000fe2000c101524 */
[----:B------:R-:W-:Y:S01]  /*7dc0*/  ISETP.GT.AND P4, PT, R3, RZ, P1 ;  /* 0x000000ff0300720c */ /* 0x000fe20000f84270 */
[----:B------:R-:W-:Y:S01]  /*7dd0*/  FMUL R52, R52, R154 ;  /* 0x0000009a34347220 */ /* 0x000fe20000400000 */
[----:B------:R-:W-:Y:S01]  /*7de0*/  F2FP.F16.F32.PACK_AB R38, RZ, R38 ;  /* 0x00000026ff26723e */ /* 0x000fe200000000ff */
[-C--:B------:R-:W-:Y:S01]  /*7df0*/  FMUL R53, R53, R154.reuse ;  /* 0x0000009a35357220 */ /* 0x080fe20000400000 */
        /* <DEDUP_REMOVED lines=325> */
[----:B------:R-:W-:Y:S01]  /*9250*/  FMUL R151, R151, R154 ;  /* 0x0000009a97977220 */ /* 0x000fe20000400000 */
[----:B------:R-:W-:Y:S01]  /*9260*/  ISETP.GT.AND P2, PT, R3, 0x8, P1 ;  /* 0x000000080300780c */ /* 0x000fe20000f44270 */
[----:B------:R-:W-:Y:S01]  /*9270*/  @P3 STG.E.U16 desc[UR36][R6.64+0x132], R103 ;  /* 0x0001326706003986 */ /* 0x000fe2000c101524 */
[----:B------:R-:W-:-:S02]  /*9280*/  ISETP.GT.AND P1, PT, R0, 0xa8, PT ;  /* 0x000000a80000780c */ /* 0x000fc40003f24270 */
[----:B------:R-:W-:Y:S01]  /*9290*/  F2FP.F16.F32.PACK_AB R105, RZ, R105 ;  /* 0x00000069ff69723e */ /* 0x000fe200000000ff */
[----:B------:R-:W-:Y:S01]  /*92a0*/  @P4 STG.E.U16 desc[UR36][R4.64+0x140], R104 ;  /* 0x0001406804004986 */ /* 0x000fe2000c101524 */
[C---:B------:R-:W-:Y:S02]  /*92b0*/  ISETP.GT.AND P3, PT, R3.reuse, 0x8, P0 ;  /* 0x000000080300780c */ /* 0x040fe40000764270 */
[----:B------:R-:W-:Y:S01]  /*92c0*/  ISETP.GT.AND P0, PT, R0, 0xa9, PT ;  /* 0x000000a90000780c */ /* 0x000fe20003f04270 */
[----:B------:R-:W-:Y:S01]  /*92d0*/  @P5 STG.E.U16 desc[UR36][R4.64+0x142], R105 ;  /* 0x0001426904005986 */ /* 0x000fe2000c101524 */
[C---:B------:R-:W-:Y:S02]  /*92e0*/  ISETP.GT.AND P4, PT, R3.reuse, RZ, P1 ;  /* 0x000000ff0300720c */ /* 0x040fe40000f84270 */
[----:B------:R-:W-:Y:S02]  /*92f0*/  F2FP.F16.F32.PACK_AB R106, RZ, R106 ;  /* 0x0000006aff6a723e */ /* 0x000fe400000000ff */
[----:B------:R-:W-:-:S02]  /*9300*/  ISETP.GT.AND P5, PT, R3, RZ, P0 ;  /* 0x000000ff0300720c */ /* 0x000fc400007a4270 */
[----:B------:R-:W-:Y:S01]  /*9310*/  F2FP.F16.F32.PACK_AB R107, RZ, R107 ;  /* 0x0000006bff6b723e */ /* 0x000fe200000000ff */
[----:B------:R-:W-:Y:S01]  /*9320*/  @P2 STG.E.U16 desc[UR36][R6.64+0x140], R106 ;  /* 0x0001406a06002986 */ /* 0x000fe2000c101524 */
[----:B------:R-:W-:Y:S02]  /*9330*/  F2FP.F16.F32.PACK_AB R108, RZ, R108 ;  /* 0x0000006cff6c723e */ /* 0x000fe400000000ff */
[C---:B------:R-:W-:Y:S01]  /*9340*/  ISETP.GT.AND P2, PT, R3.reuse, 0x8, P1 ;  /* 0x000000080300780c */ /* 0x040fe20000f44270 */
[----:B------:R-:W-:Y:S01]  /*9350*/  @P3 STG.E.U16 desc[UR36][R6.64+0x142], R107 ;  /* 0x0001426b06003986 */ /* 0x000fe2000c101524 */
[----:B------:R-:W-:Y:S02]  /*9360*/  ISETP.GT.AND P1, PT, R0, 0xb0, PT ;  /* 0x000000b00000780c */ /* 0x000fe40003f24270 */
[----:B------:R-:W-:Y:S01]  /*9370*/  F2FP.F16.F32.PACK_AB R109, RZ, R109 ;  /* 0x0000006dff6d723e */ /* 0x000fe200000000ff */
[----:B------:R-:W-:Y:S01]  /*9380*/  @P4 STG.E.U16 desc[UR36][R4.64+0x150], R108 ;  /* 0x0001506c04004986 */ /* 0x000fe2000c101524 */
[----:B------:R-:W-:-:S02]  /*9390*/  ISETP.GT.AND P3, PT, R3, 0x8, P0 ;  /* 0x000000080300780c */ /* 0x000fc40000764270 */
[----:B------:R-:W-:Y:S01]  /*93a0*/  ISETP.GT.AND P0, PT, R0, 0xb1, PT ;  /* 0x000000b10000780c */ /* 0x000fe20003f04270 */
[----:B------:R-:W-:Y:S01]  /*93b0*/  @P5 STG.E.U16 desc[UR36][R4.64+0x152], R109 ;  /* 0x0001526d04005986 */ /* 0x000fe2000c101524 */
[C---:B------:R-:W-:Y:S02]  /*93c0*/  ISETP.GT.AND P4, PT, R3.reuse, RZ, P1 ;  /* 0x000000ff0300720c */ /* 0x040fe40000f84270 */
[----:B------:R-:W-:Y:S02]  /*93d0*/  F2FP.F16.F32.PACK_AB R110, RZ, R110 ;  /* 0x0000006eff6e723e */ /* 0x000fe400000000ff */
[----:B------:R-:W-:Y:S02]  /*93e0*/  ISETP.GT.AND P5, PT, R3, RZ, P0 ;  /* 0x000000ff0300720c */ /* 0x000fe400007a4270 */
[----:B------:R-:W-:Y:S01]  /*93f0*/  F2FP.F16.F32.PACK_AB R111, RZ, R111 ;  /* 0x0000006fff6f723e */ /* 0x000fe200000000ff */
[----:B------:R-:W-:Y:S01]  /*9400*/  @P2 STG.E.U16 desc[UR36][R6.64+0x150], R110 ;  /* 0x0001506e06002986 */ /* 0x000fe2000c101524 */
[----:B------:R-:W-:-:S02]  /*9410*/  F2FP.F16.F32.PACK_AB R112, RZ, R112 ;  /* 0x00000070ff70723e */ /* 0x000fc400000000ff */
[C---:B------:R-:W-:Y:S01]  /*9420*/  ISETP.GT.AND P2, PT, R3.reuse, 0x8, P1 ;  /* 0x000000080300780c */ /* 0x040fe20000f44270 */
[----:B------:R-:W-:Y:S01]  /*9430*/  @P3 STG.E.U16 desc[UR36][R6.64+0x152], R111 ;  /* 0x0001526f06003986 */ /* 0x000fe2000c101524 */
[C---:B------:R-:W-:Y:S02]  /*9440*/  ISETP.GT.AND P1, PT, R0.reuse, 0xb8, PT ;  /* 0x000000b80000780c */ /* 0x040fe40003f24270 */
[----:B------:R-:W-:Y:S01]  /*9450*/  F2FP.F16.F32.PACK_AB R113, RZ, R113 ;  /* 0x00000071ff71723e */ /* 0x000fe200000000ff */
[----:B------:R-:W-:Y:S01]  /*9460*/  @P4 STG.E.U16 desc[UR36][R4.64+0x160], R112 ;  /* 0x0001607004004986 */ /* 0x000fe2000c101524 */
[C---:B------:R-:W-:Y:S02]  /*9470*/  ISETP.GT.AND P3, PT, R3.reuse, 0x8, P0 ;  /* 0x000000080300780c */ /* 0x040fe40000764270 */
[----:B------:R-:W-:Y:S01]  /*9480*/  ISETP.GT.AND P0, PT, R0, 0xb9, PT ;  /* 0x000000b90000780c */ /* 0x000fe20003f04270 */
[----:B------:R-:W-:Y:S01]  /*9490*/  @P5 STG.E.U16 desc[UR36][R4.64+0x162], R113 ;  /* 0x0001627104005986 */ /* 0x000fe2000c101524 */
[----:B------:R-:W-:-:S02]  /*94a0*/  ISETP.GT.AND P4, PT, R3, RZ, P1 ;  /* 0x000000ff0300720c */ /* 0x000fc40000f84270 */
[----:B------:R-:W-:Y:S02]  /*94b0*/  F2FP.F16.F32.PACK_AB R114, RZ, R114 ;  /* 0x00000072ff72723e */ /* 0x000fe400000000ff */
[C---:B------:R-:W-:Y:S02]  /*94c0*/  ISETP.GT.AND P5, PT, R3.reuse, RZ, P0 ;  /* 0x000000ff0300720c */ /* 0x040fe400007a4270 */
[----:B------:R-:W-:Y:S01]  /*94d0*/  F2FP.F16.F32.PACK_AB R115, RZ, R115 ;  /* 0x00000073ff73723e */ /* 0x000fe200000000ff */
[----:B------:R-:W-:Y:S01]  /*94e0*/  @P2 STG.E.U16 desc[UR36][R6.64+0x160], R114 ;  /* 0x0001607206002986 */ /* 0x000fe2000c101524 */
[----:B------:R-:W-:Y:S02]  /*94f0*/  F2FP.F16.F32.PACK_AB R116, RZ, R116 ;  /* 0x00000074ff74723e */ /* 0x000fe400000000ff */
        /* <DEDUP_REMOVED lines=65> */
[----:B------:R-:W-:Y:S02]  /*9910*/  ISETP.GT.AND P5, PT, R3, RZ, P0 ;  /* 0x000000ff0300720c */ /* 0x000fe400007a4270 */
[----:B------:R-:W-:Y:S02]  /*9920*/  F2FP.F16.F32.PACK_AB R134, RZ, R134 ;  /* 0x00000086ff86723e */ /* 0x000fe400000000ff */
[----:B------:R-:W-:Y:S02]  /*9930*/  F2FP.F16.F32.PACK_AB R135, RZ, R135 ;  /* 0x00000087ff87723e */ /* 0x000fe400000000ff */
[----:B------:R-:W-:Y:S01]  /*9940*/  F2FP.F16.F32.PACK_AB R136, RZ, R136 ;  /* 0x00000088ff88723e */ /* 0x000fe200000000ff */
[----:B------:R-:W-:Y:S01]  /*9950*/  @P2 STG.E.U16 desc[UR36][R6.64+0x1b0], R134 ;  /* 0x0001b08606002986 */ /* 0x000fe2000c101524 */
[----:B------:R-:W-:-:S02]  /*9960*/  F2FP.F16.F32.PACK_AB R137, RZ, R137 ;  /* 0x00000089ff89723e */ /* 0x000fc400000000ff */
[C---:B------:R-:W-:Y:S01]  /*9970*/  ISETP.GT.AND P1, PT, R3.reuse, 0x8, P1 ;  /* 0x000000080300780c */ /* 0x040fe20000f24270 */
[----:B------:R-:W-:Y:S01]  /*9980*/  @P3 STG.E.U16 desc[UR36][R6.64+0x1b2], R135 ;  /* 0x0001b28706003986 */ /* 0x000fe2000c101524 */
[C---:B------:R-:W-:Y:S02]  /*9990*/  ISETP.GT.AND P2, PT, R3.reuse, 0x8, P0 ;  /* 0x000000080300780c */ /* 0x040fe40000744270 */
[C---:B------:R-:W-:Y:S01]  /*99a0*/  ISETP.GT.AND P0, PT, R0.reuse, 0xe9, PT ;  /* 0x000000e90000780c */ /* 0x040fe20003f04270 */
[----:B------:R-:W-:Y:S01]  /*99b0*/  @P4 STG.E.U16 desc[UR36][R4.64+0x1c0], R136 ;  /* 0x0001c08804004986 */ /* 0x000fe2000c101524 */
[----:B------:R-:W-:Y:S02]  /*99c0*/  ISETP.GT.AND P4, PT, R0, 0xe8, PT ;  /* 0x000000e80000780c */ /* 0x000fe40003f84270 */
[----:B------:R-:W-:Y:S01]  /*99d0*/  F2FP.F16.F32.PACK_AB R138, RZ, R138 ;  /* 0x0000008aff8a723e */ /* 0x000fe200000000ff */
[----:B------:R-:W-:Y:S01]  /*99e0*/  @P5 STG.E.U16 desc[UR36][R4.64+0x1c2], R137 ;  /* 0x0001c28904005986 */ /* 0x000fe2000c101524 */
[----:B------:R-:W-:-:S02]  /*99f0*/  ISETP.GT.AND P5, PT, R3, RZ, P4 ;  /* 0x000000ff0300720c */ /* 0x000fc400027a4270 */
[----:B------:R-:W-:Y:S01]  /*9a00*/  F2FP.F16.F32.PACK_AB R139, RZ, R139 ;  /* 0x0000008bff8b723e */ /* 0x000fe200000000ff */
[----:B------:R-:W-:Y:S01]  /*9a10*/  @P1 STG.E.U16 desc[UR36][R6.64+0x1c0], R138 ;  /* 0x0001c08a06001986 */ /* 0x000fe2000c101524 */
[----:B------:R-:W-:Y:S02]  /*9a20*/  F2FP.F16.F32.PACK_AB R140, RZ, R140 ;  /* 0x0000008cff8c723e */ /* 0x000fe400000000ff */
[C---:B------:R-:W-:Y:S01]  /*9a30*/  ISETP.GT.AND P3, PT, R3.reuse, RZ, P0 ;  /* 0x000000ff0300720c */ /* 0x040fe20000764270 */
[----:B------:R-:W-:Y:S01]  /*9a40*/  @P2 STG.E.U16 desc[UR36][R6.64+0x1c2], R139 ;  /* 0x0001c28b06002986 */ /* 0x000fe2000c101524 */
[C---:B------:R-:W-:Y:S02]  /*9a50*/  ISETP.GT.AND P4, PT, R3.reuse, 0x8, P4 ;  /* 0x000000080300780c */ /* 0x040fe40002784270 */
[----:B------:R-:W-:Y:S02]  /*9a60*/  F2FP.F16.F32.PACK_AB R141, RZ, R141 ;  /* 0x0000008dff8d723e */ /* 0x000fe400000000ff */
[----:B------:R-:W-:Y:S01]  /*9a70*/  F2FP.F16.F32.PACK_AB R142, RZ, R142 ;  /* 0x0000008eff8e723e */ /* 0x000fe200000000ff */
[----:B------:R-:W-:Y:S01]  /*9a80*/  @P5 STG.E.U16 desc[UR36][R4.64+0x1d0], R140 ;  /* 0x0001d08c04005986 */ /* 0x000fe2000c101524 */
[----:B------:R-:W-:-:S02]  /*9a90*/  ISETP.GT.AND P5, PT, R3, 0x8, P0 ;  /* 0x000000080300780c */ /* 0x000fc400007a4270 */
[----:B------:R-:W-:Y:S02]  /*9aa0*/  F2FP.F16.F32.PACK_AB R143, RZ, R143 ;  /* 0x0000008fff8f723e */ /* 0x000fe400000000ff */
[C---:B------:R-:W-:Y:S01]  /*9ab0*/  ISETP.GT.AND P0, PT, R0.reuse, 0xf1, PT ;  /* 0x000000f10000780c */ /* 0x040fe20003f04270 */
[----:B------:R-:W-:Y:S01]  /*9ac0*/  @P3 STG.E.U16 desc[UR36][R4.64+0x1d2], R141 ;  /* 0x0001d28d04003986 */ /* 0x000fe2000c101524 */
[----:B------:R-:W-:Y:S02]  /*9ad0*/  ISETP.GT.AND P3, PT, R0, 0xf0, PT ;  /* 0x000000f00000780c */ /* 0x000fe40003f64270 */
[----:B------:R-:W-:Y:S01]  /*9ae0*/  F2FP.F16.F32.PACK_AB R144, RZ, R144 ;  /* 0x00000090ff90723e */ /* 0x000fe200000000ff */
[----:B------:R-:W-:Y:S01]  /*9af0*/  @P4 STG.E.U16 desc[UR36][R6.64+0x1d0], R142 ;  /* 0x0001d08e06004986 */ /* 0x000fe2000c101524 */
[C---:B------:R-:W-:Y:S02]  /*9b00*/  ISETP.GT.AND P4, PT, R3.reuse, RZ, P3 ;  /* 0x000000ff0300720c */ /* 0x040fe40001f84270 */
[C---:B------:R-:W-:Y:S01]  /*9b10*/  ISETP.GT.AND P3, PT, R3.reuse, 0x8, P3 ;  /* 0x000000080300780c */ /* 0x040fe20001f64270 */
[----:B------:R-:W-:Y:S01]  /*9b20*/  @P5 STG.E.U16 desc[UR36][R6.64+0x1d2], R143 ;  /* 0x0001d28f06005986 */ /* 0x000fe2000c101524 */
[----:B------:R-:W-:-:S02]  /*9b30*/  ISETP.GT.AND P5, PT, R3, RZ, P0 ;  /* 0x000000ff0300720c */ /* 0x000fc400007a4270 */
[----:B------:R-:W-:Y:S02]  /*9b40*/  F2FP.F16.F32.PACK_AB R145, RZ, R145 ;  /* 0x00000091ff91723e */ /* 0x000fe400000000ff */
[C---:B------:R-:W-:Y:S02]  /*9b50*/  ISETP.GT.AND P0, PT, R3.reuse, 0x8, P0 ;  /* 0x000000080300780c */ /* 0x040fe40000704270 */
[C---:B------:R-:W-:Y:S02]  /*9b60*/  ISETP.GT.AND P1, PT, R0.reuse, 0xf9, PT ;  /* 0x000000f90000780c */ /* 0x040fe40003f24270 */
[----:B------:R-:W-:Y:S01]  /*9b70*/  ISETP.GT.AND P2, PT, R0, 0xf8, PT ;  /* 0x000000f80000780c */ /* 0x000fe20003f44270 */
[----:B------:R-:W-:Y:S01]  /*9b80*/  @P4 STG.E.U16 desc[UR36][R4.64+0x1e0], R144 ;  /* 0x0001e09004004986 */ /* 0x000fe2000c101524 */
[C---:B------:R-:W-:Y:S01]  /*9b90*/  ISETP.GT.AND P4, PT, R3.reuse, RZ, P1 ;  /* 0x000000ff0300720c */ /* 0x040fe20000f84270 */
[----:B------:R-:W-:Y:S01]  /*9ba0*/  @P3 IMAD.MOV.U32 R2, RZ, RZ, R6 ;  /* 0x000000ffff023224 */ /* 0x000fe200078e0006 */
[C---:B------:R-:W-:Y:S01]  /*9bb0*/  ISETP.GT.AND P1, PT, R3.reuse, 0x8, P1 ;  /* 0x000000080300780c */ /* 0x040fe20000f24270 */
[----:B------:R-:W-:Y:S01]  /*9bc0*/  @P5 STG.E.U16 desc[UR36][R4.64+0x1e2], R145 ;  /* 0x0001e29104005986 */ /* 0x000fe2000c101524 */
[----:B------:R-:W-:-:S02]  /*9bd0*/  ISETP.GT.AND P5, PT, R3, RZ, P2 ;  /* 0x000000ff0300720c */ /* 0x000fc400017a4270 */
[----:B------:R-:W-:Y:S01]  /*9be0*/  ISETP.GT.AND P2, PT, R3, 0x8, P2 ;  /* 0x000000080300780c */ /* 0x000fe20001744270 */
[----:B------:R-:W-:Y:S01]  /*9bf0*/  @P3 IMAD.MOV.U32 R3, RZ, RZ, R7 ;  /* 0x000000ffff033224 */ /* 0x000fe200078e0007 */
[----:B------:R-:W-:Y:S02]  /*9c00*/  F2FP.F16.F32.PACK_AB R146, RZ, R146 ;  /* 0x00000092ff92723e */ /* 0x000fe400000000ff */
[----:B------:R-:W-:Y:S02]  /*9c10*/  F2FP.F16.F32.PACK_AB R147, RZ, R147 ;  /* 0x00000093ff93723e */ /* 0x000fe400000000ff */
[----:B------:R-:W-:Y:S01]  /*9c20*/  F2FP.F16.F32.PACK_AB R148, RZ, R148 ;  /* 0x00000094ff94723e */ /* 0x000fe200000000ff */
[----:B------:R0:W-:Y:S01]  /*9c30*/  @P3 STG.E.U16 desc[UR36][R2.64+0x1e0], R146 ;  /* 0x0001e09202003986 */ /* 0x0001e2000c101524 */
[----:B------:R-:W-:Y:S02]  /*9c40*/  F2FP.F16.F32.PACK_AB R149, RZ, R149 ;  /* 0x00000095ff95723e */ /* 0x000fe400000000ff */
[----:B------:R-:W-:-:S02]  /*9c50*/  F2FP.F16.F32.PACK_AB R150, RZ, R150 ;  /* 0x00000096ff96723e */ /* 0x000fc400000000ff */
[----:B------:R-:W-:Y:S01]  /*9c60*/  F2FP.F16.F32.PACK_AB R151, RZ, R151 ;  /* 0x00000097ff97723e */ /* 0x000fe200000000ff */
[----:B0-----:R-:W-:Y:S02]  /*9c70*/  @P0 IMAD.MOV.U32 R2, RZ, RZ, R6 ;  /* 0x000000ffff020224 */ /* 0x001fe400078e0006 */
[----:B------:R-:W-:-:S05]  /*9c80*/  @P0 IMAD.MOV.U32 R3, RZ, RZ, R7 ;  /* 0x000000ffff030224 */ /* 0x000fca00078e0007 */
[----:B------:R0:W-:Y:S02]  /*9c90*/  @P0 STG.E.U16 desc[UR36][R2.64+0x1e2], R147 ;  /* 0x0001e29302000986 */ /* 0x0001e4000c101524 */
[----:B0-----:R-:W-:Y:S02]  /*9ca0*/  @P5 IMAD.MOV.U32 R2, RZ, RZ, R4 ;  /* 0x000000ffff025224 */ /* 0x001fe400078e0004 */
[----:B------:R-:W-:-:S05]  /*9cb0*/  @P5 IMAD.MOV.U32 R3, RZ, RZ, R5 ;  /* 0x000000ffff035224 */ /* 0x000fca00078e0005 */
[----:B------:R0:W-:Y:S04]  /*9cc0*/  @P5 STG.E.U16 desc[UR36][R2.64+0x1f0], R148 ;  /* 0x0001f09402005986 */ /* 0x0001e8000c101524 */
[----:B------:R1:W-:Y:S01]  /*9cd0*/  @P4 STG.E.U16 desc[UR36][R4.64+0x1f2], R149 ;  /* 0x0001f29504004986 */ /* 0x0003e2000c101524 */
[----:B0-----:R-:W-:Y:S02]  /*9ce0*/  @P2 IMAD.MOV.U32 R2, RZ, RZ, R6 ;  /* 0x000000ffff022224 */ /* 0x001fe400078e0006 */
[----:B------:R-:W-:-:S05]  /*9cf0*/  @P2 IMAD.MOV.U32 R3, RZ, RZ, R7 ;  /* 0x000000ffff032224 */ /* 0x000fca00078e0007 */
[----:B------:R1:W-:Y:S04]  /*9d00*/  @P2 STG.E.U16 desc[UR36][R2.64+0x1f0], R150 ;  /* 0x0001f09602002986 */ /* 0x0003e8000c101524 */
[----:B------:R1:W-:Y:S02]  /*9d10*/  @P1 STG.E.U16 desc[UR36][R6.64+0x1f2], R151 ;  /* 0x0001f29706001986 */ /* 0x0003e4000c101524 */
.L_x_290:
[----:B------:R-:W-:Y:S05]  /*9d20*/  BSYNC B0 ;  /* 0x0000000000007941 */ /* 0x000fea0003800000 */
.L_x_36:
[----:B01----:R-:W2:Y:S01]  /*9d30*/  LDL.64 R2, [R1] ;  /* 0x0000000001027983 */ /* 0x003ea20000100a00 */
[----:B------:R-:W-:Y:S01]  /*9d40*/  ULDC.64 UR4, c[0x0][0x650] ;  /* 0x0001940000047ab9 */ /* 0x000fe20000000a00 */
[----:B------:R0:W-:Y:S01]  /*9d50*/  SYNCS.ARRIVE.TRANS64.A1T0 RZ, [R162+UR45], RZ ;  /* 0x000000ffa2ff79a7 */ /* 0x0001e2000810002d */
[----:B------:R-:W-:Y:S01]  /*9d60*/  PRMT R0, RZ, 0x7610, R0 ;  /* 0x00007610ff007816 */ /* 0x000fe20000000000 */
[----:B-----5:R-:W-:Y:S02]  /*9d70*/  IMAD.MOV.U32 R19, RZ, RZ, -0x1 ;  /* 0xffffffffff137424 */ /* 0x020fe400078e00ff */
[----:B------:R-:W-:Y:S01]  /*9d80*/  IMAD.MOV.U32 R22, RZ, RZ, -0x1 ;  /* 0xffffffffff167424 */ /* 0x000fe200078e00ff */
[----:B--2---:R-:W-:-:S04]  /*9d90*/  LEA R18, P0, R2, R18, 0x1 ;  /* 0x0000001202127211 */ /* 0x004fc800078008ff */
[----:B------:R-:W-:Y:S01]  /*9da0*/  LEA.HI.X R17, R2, R17, R23, 0x1, P0 ;  /* 0x0000001102117211 */ /* 0x000fe200000f0c17 */
[----:B------:R-:W-:Y:S01]  /*9db0*/  IMAD.MOV.U32 R2, RZ, RZ, -0x1 ;  /* 0xffffffffff027424 */ /* 0x000fe200078e00ff */
[----:B------:R-:W-:-:S04]  /*9dc0*/  ISETP.GE.U32.AND P0, PT, R18, UR4, PT ;  /* 0x0000000412007c0c */ /* 0x000fc8000bf06070 */
[----:B------:R-:W-:-:S13]  /*9dd0*/  ISETP.GE.U32.AND.EX P0, PT, R17, UR5, PT, P0 ;  /* 0x0000000511007c0c */ /* 0x000fda000bf06100 */
[----:B0-----:R-:W-:Y:S05]  /*9de0*/  @P0 BRA `(.L_x_291) ;  /* 0x0000000400700947 */ /* 0x001fea0003800000 */
[----:B------:R-:W0:Y:S01]  /*9df0*/  S2R R10, SR_CTAID.X ;  /* 0x00000000000a7919 */ /* 0x000e220000002500 */
[----:B------:R-:W1:Y:S01]  /*9e00*/  LDC.64 R8, c[0x0][0x628] ;  /* 0x00018a00ff087b82 */ /* 0x000e620000000a00 */
[----:B------:R-:W-:Y:S01]  /*9e10*/  ULDC UR4, c[0x0][0x150] ;  /* 0x0000540000047ab9 */ /* 0x000fe20000000800 */
[----:B---34-:R-:W-:Y:S01]  /*9e20*/  IMAD.MOV.U32 R6, RZ, RZ, R18 ;  /* 0x000000ffff067224 */ /* 0x018fe200078e0012 */
[----:B------:R-:W2:Y:S01]  /*9e30*/  S2R R20, SR_CTAID.Y ;  /* 0x0000000000147919 */ /* 0x000ea20000002600 */
[----:B------:R-:W-:-:S04]  /*9e40*/  IMAD.MOV.U32 R7, RZ, RZ, R17 ;  /* 0x000000ffff077224 */ /* 0x000fc800078e0011 */
[----:B------:R-:W3:Y:S08]  /*9e50*/  LDC R15, c[0x0][0x144] ;  /* 0x00005100ff0f7b82 */ /* 0x000ef00000000800 */
[----:B------:R-:W4:Y:S08]  /*9e60*/  LDC R0, c[0x0][0x630] ;  /* 0x00018c00ff007b82 */ /* 0x000f300000000800 */
[----:B------:R-:W2:Y:S01]  /*9e70*/  LDC.64 R12, c[0x0][0x620] ;  /* 0x00018800ff0c7b82 */ /* 0x000ea20000000a00 */
[----:B-1----:R-:W-:-:S04]  /*9e80*/  ISETP.NE.U32.AND P0, PT, R8, RZ, PT ;  /* 0x000000ff0800720c */ /* 0x002fc80003f05070 */
[----:B------:R-:W-:Y:S02]  /*9e90*/  ISETP.NE.AND.EX P0, PT, R9, RZ, PT, P0 ;  /* 0x000000ff0900720c */ /* 0x000fe40003f05300 */
[----:B0-----:R-:W-:-:S05]  /*9ea0*/  I2FP.F32.U32 R2, R10 ;  /* 0x0000000a00027245 */ /* 0x001fca0000201000 */
[----:B------:R-:W-:-:S04]  /*9eb0*/  FMUL R2, R2, UR4 ;  /* 0x0000000402027c20 */ /* 0x000fc80008400000 */
[----:B------:R0:W1:Y:S02]  /*9ec0*/  F2I.U32.TRUNC.NTZ R14, R2 ;  /* 0x00000002000e7305 */ /* 0x000064000020f000 */
[----:B---34-:R-:W-:Y:S05]  /*9ed0*/  @!P0 BRA `(.L_x_292) ;  /* 0x0000000000288947 */ /* 0x018fea0003800000 */
[----:B------:R-:W3:Y:S02]  /*9ee0*/  LDC R3, c[0x0][0x634] ;  /* 0x00018d00ff037b82 */ /* 0x000ee40000000800 */
[----:B---3--:R-:W-:-:S05]  /*9ef0*/  IADD3 R7, P0, R18, R3, RZ ;  /* 0x0000000312077210 */ /* 0x008fca0007f1e0ff */
[----:B------:R-:W-:-:S04]  /*9f00*/  IMAD.X R11, RZ, RZ, R17, P0 ;  /* 0x000000ffff0b7224 */ /* 0x000fc800000e0611 */
[----:B0-----:R-:W-:-:S04]  /*9f10*/  IMAD.WIDE.U32 R2, R11, R8, RZ ;  /* 0x000000080b027225 */ /* 0x001fc800078e00ff */
[----:B------:R-:W-:-:S04]  /*9f20*/  IMAD.WIDE.U32 R4, P0, R7, R9, R2 ;  /* 0x0000000907047225 */ /* 0x000fc80007800002 */
[----:B------:R-:W-:-:S04]  /*9f30*/  IMAD.WIDE.U32 R2, R7, R8, RZ ;  /* 0x0000000807027225 */ /* 0x000fc800078e00ff */
[----:B------:R-:W-:Y:S01]  /*9f40*/  IMAD.X R7, RZ, RZ, RZ, P0 ;  /* 0x000000ffff077224 */ /* 0x000fe200000e06ff */
[----:B------:R-:W-:Y:S01]  /*9f50*/  IADD3 RZ, P0, R3, R4, RZ ;  /* 0x0000000403ff7210 */ /* 0x000fe20007f1e0ff */
[----:B------:R-:W-:-:S04]  /*9f60*/  IMAD.MOV.U32 R6, RZ, RZ, R5 ;  /* 0x000000ffff067224 */ /* 0x000fc800078e0005 */
[----:B------:R-:W-:-:S08]  /*9f70*/  IMAD.WIDE.U32.X R6, R11, R9, R6, P0 ;  /* 0x000000090b067225 */ /* 0x000fd000000e0406 */
.L_x_292:
[----:B------:R-:W3:Y:S01]  /*9f80*/  LDC.64 R26, c[0x0][0x640] ;  /* 0x00019000ff1a7b82 */ /* 0x000ee20000000a00 */
[-C--:B------:R-:W-:Y:S01]  /*9f90*/  SHF.R.U64 R11, R6, R0.reuse, R7 ;  /* 0x00000000060b7219 */ /* 0x080fe20000001207 */
[----:B------:R-:W-:Y:S01]  /*9fa0*/  IMAD.MOV.U32 R19, RZ, RZ, R17 ;  /* 0x000000ffff137224 */ /* 0x000fe200078e0011 */
[----:B------:R-:W-:Y:S01]  /*9fb0*/  SHF.R.U32.HI R0, RZ, R0, R7 ;  /* 0x00000000ff007219 */ /* 0x000fe20000011607 */
[----:B-1----:R-:W-:Y:S01]  /*9fc0*/  IMAD.MOV R14, RZ, RZ, -R14 ;  /* 0x000000ffff0e7224 */ /* 0x002fe200078e0a0e */
[----:B------:R-:W-:Y:S01]  /*9fd0*/  IADD3 R5, P0, RZ, -R11, RZ ;  /* 0x8000000bff057210 */ /* 0x000fe20007f1e0ff */
[----:B------:R-:W-:Y:S01]  /*9fe0*/  ULDC UR4, c[0x0][0x154] ;  /* 0x0000550000047ab9 */ /* 0x000fe20000000800 */
[----:B------:R-:W-:Y:S01]  /*9ff0*/  IMAD.MOV.U32 R7, RZ, RZ, 0x1 ;  /* 0x00000001ff077424 */ /* 0x000fe200078e00ff */
[----:B------:R-:W1:Y:S01]  /*a000*/  LDC R4, c[0x0][0x618] ;  /* 0x00018600ff047b82 */ /* 0x000e620000000800 */
[----:B------:R-:W-:Y:S02]  /*a010*/  IMAD R22, R15, R14, R10 ;  /* 0x0000000e0f167224 */ /* 0x000fe400078e020a */
[----:B------:R-:W-:-:S04]  /*a020*/  IMAD.X R3, RZ, RZ, ~R0, P0 ;  /* 0x000000ffff037224 */ /* 0x000fc800000e0e00 */
[-C--:B--2---:R-:W-:Y:S01]  /*a030*/  IMAD R0, R3, R12.reuse, RZ ;  /* 0x0000000c03007224 */ /* 0x084fe200078e02ff */
[----:B------:R-:W2:Y:S01]  /*a040*/  LDC R6, c[0x0][0x608] ;  /* 0x00018200ff067b82 */ /* 0x000ea20000000800 */
[----:B0-----:R-:W-:-:S04]  /*a050*/  IMAD.WIDE.U32 R2, R5, R12, R18 ;  /* 0x0000000c05027225 */ /* 0x001fc800078e0012 */
[----:B------:R-:W-:Y:S01]  /*a060*/  IMAD R5, R5, R13, R0 ;  /* 0x0000000d05057224 */ /* 0x000fe200078e0200 */
[----:B------:R-:W-:Y:S02]  /*a070*/  I2FP.F32.U32 R0, R20 ;  /* 0x0000001400007245 */ /* 0x000fe40000201000 */
[----:B------:R-:W0:Y:S01]  /*a080*/  LDC R24, c[0x0][0x658] ;  /* 0x00019600ff187b82 */ /* 0x000e220000000800 */
[----:B------:R-:W-:Y:S01]  /*a090*/  IMAD.IADD R3, R3, 0x1, R5 ;  /* 0x0000000103037824 */ /* 0x000fe200078e0205 */
[----:B---3--:R-:W-:Y:S01]  /*a0a0*/  ISETP.NE.U32.AND P0, PT, R26, RZ, PT ;  /* 0x000000ff1a00720c */ /* 0x008fe20003f05070 */
[----:B------:R-:W-:Y:S01]  /*a0b0*/  FMUL R0, R0, UR4 ;  /* 0x0000000400007c20 */ /* 0x000fe20008400000 */
[----:B------:R-:W-:Y:S02]  /*a0c0*/  IMAD.MOV.U32 R5, RZ, RZ, -0x1 ;  /* 0xffffffffff057424 */ /* 0x000fe400078e00ff */
[----:B------:R-:W-:Y:S01]  /*a0d0*/  ISETP.NE.AND.EX P0, PT, R27, RZ, PT, P0 ;  /* 0x000000ff1b00720c */ /* 0x000fe20003f05300 */
[----:B------:R3:W4:Y:S01]  /*a0e0*/  F2I.U32.TRUNC.NTZ R12, R0 ;  /* 0x00000000000c7305 */ /* 0x000722000020f000 */
[----:B------:R-:W3:Y:S01]  /*a0f0*/  LDC R15, c[0x0][0x148] ;  /* 0x00005200ff0f7b82 */ /* 0x000ee20000000800 */
[----:B-1----:R-:W-:-:S02]  /*a100*/  SHF.R.U64 R10, R2, R4, R3 ;  /* 0x00000004020a7219 */ /* 0x002fc40000001203 */
[----:B------:R-:W-:-:S05]  /*a110*/  SHF.R.U32.HI R3, RZ, R4, R3 ;  /* 0x00000004ff037219 */ /* 0x000fca0000011603 */
[----:B------:R-:W1:Y:S01]  /*a120*/  LDC R14, c[0x0][0x600] ;  /* 0x00018000ff0e7b82 */ /* 0x000e620000000800 */
[-CC-:B--2---:R-:W-:Y:S02]  /*a130*/  SHF.R.U64 R8, R10, R6.reuse, R3.reuse ;  /* 0x000000060a087219 */ /* 0x184fe40000001203 */
[----:B------:R-:W-:-:S05]  /*a140*/  SHF.R.U32.HI R3, RZ, R6, R3 ;  /* 0x00000006ff037219 */ /* 0x000fca0000011603 */
[----:B------:R-:W2:Y:S01]  /*a150*/  LDC R21, c[0x0][0x648] ;  /* 0x00019200ff157b82 */ /* 0x000ea20000000800 */
[-CC-:B0-----:R-:W-:Y:S02]  /*a160*/  SHF.R.U64 R13, R8, R24.reuse, R3.reuse ;  /* 0x00000018080d7219 */ /* 0x181fe40000001203 */
[-C--:B------:R-:W-:Y:S02]  /*a170*/  SHF.L.U32 R5, R5, R24.reuse, RZ ;  /* 0x0000001805057219 */ /* 0x080fe400000006ff */
[-C--:B------:R-:W-:Y:S01]  /*a180*/  SHF.R.U32.HI R3, RZ, R24.reuse, R3 ;  /* 0x00000018ff037219 */ /* 0x080fe20000011603 */
[----:B------:R-:W-:Y:S01]  /*a190*/  IMAD.MOV.U32 R2, RZ, RZ, R13 ;  /* 0x000000ffff027224 */ /* 0x000fe200078e000d */
[----:B------:R-:W-:Y:S01]  /*a1a0*/  SHF.L.U32 R24, R7, R24, RZ ;  /* 0x0000001807187219 */ /* 0x000fe200000006ff */
[----:B------:R-:W0:Y:S01]  /*a1b0*/  LDC R25, c[0x0][0x638] ;  /* 0x00018e00ff197b82 */ /* 0x000e220000000800 */
[----:B------:R-:W-:-:S07]  /*a1c0*/  LOP3.LUT R19, RZ, R5, RZ, 0x33, !PT ;  /* 0x00000005ff137212 */ /* 0x000fce00078e33ff */
[----:B------:R-:W0:Y:S01]  /*a1d0*/  LDC R28, c[0x0][0x610] ;  /* 0x00018400ff1c7b82 */ /* 0x000e220000000800 */
[----:B----4-:R-:W-:Y:S05]  /*a1e0*/  @!P0 BRA `(.L_x_293) ;  /* 0x0000000000288947 */ /* 0x010fea0003800000 */
[----:B---3--:R-:W3:Y:S02]  /*a1f0*/  LDC R0, c[0x0][0x64c] ;  /* 0x00019300ff007b82 */ /* 0x008ee40000000800 */
[----:B---3--:R-:W-:-:S05]  /*a200*/  IADD3 R7, P0, R13, R0, RZ ;  /* 0x000000000d077210 */ /* 0x008fca0007f1e0ff */
        /* <DEDUP_REMOVED lines=8> */
.L_x_293:
[----:B------:R-:W4:Y:S01]  /*a290*/  LDC R4, c[0x0][0x65c] ;  /* 0x00019700ff047b82 */ /* 0x000f220000000800 */
[----:B--23--:R-:W-:Y:S01]  /*a2a0*/  SHF.R.U64 R0, R2, R21, R3 ;  /* 0x0000001502007219 */ /* 0x00cfe20000001203 */
[----:B-1----:R-:W-:Y:S01]  /*a2b0*/  VIADD R3, R14, 0xffffffff ;  /* 0xffffffff0e037836 */ /* 0x002fe20000000000 */
[----:B------:R-:W-:Y:S01]  /*a2c0*/  LOP3.LUT R19, R8, R19, RZ, 0xc0, !PT ;  /* 0x0000001308137212 */ /* 0x000fe200078ec0ff */
[----:B------:R-:W-:Y:S02]  /*a2d0*/  IMAD.MOV R12, RZ, RZ, -R12 ;  /* 0x000000ffff0c7224 */ /* 0x000fe400078e0a0c */
[----:B------:R-:W-:Y:S01]  /*a2e0*/  IMAD.MOV R2, RZ, RZ, -R0 ;  /* 0x000000ffff027224 */ /* 0x000fe200078e0a00 */
[----:B------:R-:W-:Y:S01]  /*a2f0*/  LOP3.LUT R3, R10, R3, RZ, 0xc0, !PT ;  /* 0x000000030a037212 */ /* 0x000fe200078ec0ff */
[----:B------:R-:W-:Y:S02]  /*a300*/  IMAD R19, R24, R0, R19 ;  /* 0x0000000018137224 */ /* 0x000fe400078e0213 */
[----:B0-----:R-:W-:-:S04]  /*a310*/  IMAD R0, R2, R25, R13 ;  /* 0x0000001902007224 */ /* 0x001fc800078e020d */
[----:B------:R-:W-:Y:S01]  /*a320*/  IMAD R2, R0, R14, R3 ;  /* 0x0000000e00027224 */ /* 0x000fe200078e0203 */
[----:B----4-:R-:W-:Y:S01]  /*a330*/  ISETP.NE.AND P0, PT, R4, 0x1, PT ;  /* 0x000000010400780c */ /* 0x010fe20003f05270 */
[----:B------:R-:W-:-:S05]  /*a340*/  IMAD.MOV.U32 R4, RZ, RZ, 0x1 ;  /* 0x00000001ff047424 */ /* 0x000fca00078e00ff */
[----:B------:R-:W-:-:S07]  /*a350*/  PRMT R0, R4, 0x7610, R0 ;  /* 0x0000761004007816 */ /* 0x000fce0000000000 */
[----:B------:R-:W-:-:S04]  /*a360*/  @P0 IMAD R22, R15, R12, R20 ;  /* 0x0000000c0f160224 */ /* 0x000fc800078e0214 */
[----:B------:R-:W-:-:S05]  /*a370*/  IMAD R19, R19, R28, R22 ;  /* 0x0000001c13137224 */ /* 0x000fca00078e0216 */
[----:B------:R-:W-:Y:S02]  /*a380*/  SEL R22, R2, R19, !P0 ;  /* 0x0000001302167207 */ /* 0x000fe40004000000 */
[----:B------:R-:W-:Y:S01]  /*a390*/  SEL R19, R19, R2, !P0 ;  /* 0x0000000213137207 */ /* 0x000fe20004000000 */
[----:B------:R-:W-:-:S07]  /*a3a0*/  IMAD.MOV.U32 R2, RZ, RZ, R11 ;  /* 0x000000ffff027224 */ /* 0x000fce00078e000b */
.L_x_291:
[----:B------:R-:W-:Y:S02]  /*a3b0*/  LOP3.LUT P0, RZ, R0, 0xff, RZ, 0xc0, !PT ;  /* 0x000000ff00ff7812 */ /* 0x000fe4000780c0ff */
[----:B------:R-:W-:-:S11]  /*a3c0*/  LOP3.LUT R175, R175, 0x1, RZ, 0x3c, !PT ;  /* 0x00000001afaf7812 */ /* 0x000fd600078e3cff */
[----:B------:R-:W-:Y:S05]  /*a3d0*/  @P0 BRA `(.L_x_294) ;  /* 0xffffff7000b40947 */ /* 0x000fea000383ffff */
[----:B------:R-:W-:Y:S05]  /*a3e0*/  EXIT ;  /* 0x000000000000794d */ /* 0x000fea0003800000 */
.L_x_17:
[----:B------:R-:W-:-:S08]  /*a3f0*/  ISETP.NE.AND P0, PT, R5, RZ, PT ;  /* 0x000000ff0500720c */ /* 0x000fd00003f05270 */
[----:B0-----:R-:W0:-:S00]  /*a400*/  USETMAXREG.DEALLOC.CTAPOOL 0x28 ;  /* 0x00000028000079c8 */ /* 0x001e0000080e0500 */
[----:B------:R-:W-:Y:S05]  /*a410*/  @P0 EXIT ;  /* 0x000000000000094d */ /* 0x000fea0003800000 */
[----:B0-----:R-:W-:Y:S01]  /*a420*/  LOP3.LUT P0, RZ, R8, 0xff, RZ, 0xc0, !PT ;  /* 0x000000ff08ff7812 */ /* 0x001fe2000780c0ff */
[----:B------:R-:W-:Y:S02]  /*a430*/  IMAD.MOV.U32 R0, RZ, RZ, 0x1 ;  /* 0x00000001ff007424 */ /* 0x000fe400078e00ff */
[----:B------:R-:W-:-:S10]  /*a440*/  IMAD.MOV.U32 R7, RZ, RZ, RZ ;  /* 0x000000ffff077224 */ /* 0x000fd400078e00ff */
[----:B------:R-:W-:Y:S05]  /*a450*/  @!P0 BRA `(.L_x_295) ;  /* 0x0000000c00788947 */ /* 0x000fea0003800000 */
[----:B------:R-:W0:Y:S01]  /*a460*/  S2UR UR9, SR_CgaCtaId ;  /* 0x00000000000979c3 */ /* 0x000e220000008800 */
[----:B------:R-:W-:Y:S01]  /*a470*/  ULDC UR5, c[0x0][0x658] ;  /* 0x0001960000057ab9 */ /* 0x000fe20000000800 */
[----:B------:R-:W-:Y:S01]  /*a480*/  UMOV UR10, 0xffffffff ;  /* 0xffffffff000a7882 */ /* 0x000fe20000000000 */
[----:B------:R-:W-:Y:S01]  /*a490*/  UMOV UR11, 0x1 ;  /* 0x00000001000b7882 */ /* 0x000fe20000000000 */
[----:B------:R-:W-:Y:S01]  /*a4a0*/  USHF.L.U32 UR10, UR10, UR5, URZ ;  /* 0x000000050a0a7299 */ /* 0x000fe2000800063f */
[----:B------:R-:W-:Y:S01]  /*a4b0*/  LOP3.LUT P0, RZ, R4, 0x1f, RZ, 0xc0, !PT ;  /* 0x0000001f04ff7812 */ /* 0x000fe2000780c0ff */
[----:B------:R-:W-:Y:S01]  /*a4c0*/  BSSY B0, `(.L_x_295) ;  /* 0x00000d7000007945 */ /* 0x000fe20003800000 */
[C---:B------:R-:W-:Y:S01]  /*a4d0*/  ISETP.NE.AND P2, PT, R3.reuse, RZ, PT ;  /* 0x000000ff0300720c */ /* 0x040fe20003f45270 */
[----:B------:R-:W-:Y:S01]  /*a4e0*/  ULOP3.LUT UR13, URZ, UR10, URZ, 0x33, !UPT ;  /* 0x0000000a3f0d7292 */ /* 0x000fe2000f8e333f */
[----:B------:R-:W-:Y:S01]  /*a4f0*/  ISETP.NE.OR P0, PT, R3, RZ, !P0 ;  /* 0x000000ff0300720c */ /* 0x000fe20004705670 */
[----:B------:R-:W-:Y:S01]  /*a500*/  IMAD.MOV.U32 R8, RZ, RZ, 0x1 ;  /* 0x00000001ff087424 */ /* 0x000fe200078e00ff */
[----:B------:R-:W-:Y:S01]  /*a510*/  LOP3.LUT R6, R16, 0x2, RZ, 0xfc, !PT ;  /* 0x0000000210067812 */ /* 0x000fe200078efcff */
[----:B------:R-:W-:Y:S01]  /*a520*/  IMAD.MOV.U32 R0, RZ, RZ, 0x1 ;  /* 0x00000001ff007424 */ /* 0x000fe200078e00ff */
[----:B------:R-:W-:Y:S01]  /*a530*/  ULDC UR4, c[0x0][0x600] ;  /* 0x0001800000047ab9 */ /* 0x000fe20000000800 */
[----:B------:R-:W-:Y:S01]  /*a540*/  IMAD.MOV.U32 R7, RZ, RZ, RZ ;  /* 0x000000ffff077224 */ /* 0x000fe200078e00ff */
[----:B------:R-:W-:Y:S01]  /*a550*/  UMOV UR18, 0x5 ;  /* 0x0000000500127882 */ /* 0x000fe20000000000 */
[----:B------:R-:W-:-:S02]  /*a560*/  UIADD3 UR26, UR40, 0x1, URZ ;  /* 0x00000001281a7890 */ /* 0x000fc4000fffe03f */
[----:B------:R-:W-:Y:S02]  /*a570*/  UIADD3 UR4, UR4, -0x1, URZ ;  /* 0xffffffff04047890 */ /* 0x000fe4000fffe03f */
[----:B------:R-:W-:Y:S01]  /*a580*/  USHF.L.U32 UR5, UR11, UR5, URZ ;  /* 0x000000050b057299 */ /* 0x000fe2000800063f */
[----:B------:R-:W-:Y:S01]  /*a590*/  ULDC.64 UR24, c[0x0][0x198] ;  /* 0x0000660000187ab9 */ /* 0x000fe20000000a00 */
[----:B0-----:R-:W-:Y:S02]  /*a5a0*/  ULOP3.LUT UR8, UR9, 0x1, URZ, 0xc0, !UPT ;  /* 0x0000000109087892 */ /* 0x001fe4000f8ec03f */
[----:B------:R-:W-:Y:S02]  /*a5b0*/  USHF.R.U32.HI UR27, URZ, 0x1, UR9 ;  /* 0x000000013f1b7899 */ /* 0x000fe40008011609 */
[----:B------:R-:W-:Y:S02]  /*a5c0*/  USHF.L.U32 UR6, UR9, 0x7, URZ ;  /* 0x0000000709067899 */ /* 0x000fe4000800063f */
[----:B------:R-:W-:-:S02]  /*a5d0*/  USHF.L.U32 UR7, UR9, 0xc, URZ ;  /* 0x0000000c09077899 */ /* 0x000fc4000800063f */
[----:B------:R-:W-:Y:S02]  /*a5e0*/  ULOP3.LUT UR9, UR9, 0xfffffffe, URZ, 0xc0, !UPT ;  /* 0xfffffffe09097892 */ /* 0x000fe4000f8ec03f */
[----:B------:R-:W-:Y:S02]  /*a5f0*/  UISETP.GT.U32.AND UP0, UPT, UR8, 0xffff, UPT ;  /* 0x0000ffff0800788c */ /* 0x000fe4000bf04070 */
[----:B------:R-:W-:Y:S02]  /*a600*/  USHF.L.U32 UR10, UR11, UR9, URZ ;  /* 0x000000090b0a7299 */ /* 0x000fe4000800063f */
[----:B------:R-:W-:Y:S02]  /*a610*/  ULOP3.LUT UR9, UR9, 0x1, URZ, 0xfc, !UPT ;  /* 0x0000000109097892 */ /* 0x000fe4000f8efc3f */
[----:B------:R-:W-:Y:S02]  /*a620*/  USEL UR8, UR8, 0xffff, !UP0 ;  /* 0x0000ffff08087887 */ /* 0x000fe4000c000000 */
[----:B------:R-:W-:-:S02]  /*a630*/  USHF.L.U32 UR9, UR11, UR9, URZ ;  /* 0x000000090b097299 */ /* 0x000fc4000800063f */
[----:B------:R-:W-:Y:S02]  /*a640*/  ULOP3.LUT UR8, UR8, 0xffff, URZ, 0xc0, !UPT ;  /* 0x0000ffff08087892 */ /* 0x000fe4000f8ec03f */
[----:B------:R-:W-:Y:S02]  /*a650*/  ULOP3.LUT UR6, UR6, 0x80, URZ, 0xc0, !UPT ;  /* 0x0000008006067892 */ /* 0x000fe4000f8ec03f */
[----:B------:R-:W-:Y:S02]  /*a660*/  ULOP3.LUT UR7, UR7, 0x1000, URZ, 0xc0, !UPT ;  /* 0x0000100007077892 */ /* 0x000fe4000f8ec03f */
[----:B------:R-:W-:Y:S02]  /*a670*/  ULOP3.LUT UR19, UR10, UR9, URZ, 0xfc, !UPT ;  /* 0x000000090a137292 */ /* 0x000fe4000f8efc3f */
[----:B------:R-:W-:-:S12]  /*a680*/  USHF.L.U32 UR18, UR18, UR8, URZ ;  /* 0x0000000812127299 */ /* 0x000fd8000800063f */
.L_x_307:
[----:B------:R-:W-:-:S03]  /*a690*/  UMOV UR8, 0xffffffff ;  /* 0xffffffff00087882 */ /* 0x000fc60000000000 */
[----:B------:R-:W-:Y:S05]  /*a6a0*/  BRA.DIV UR8, `(.L_x_296) ;  /* 0x00000012081c7947 */ /* 0x000fea000b800000 */
[----:B------:R-:W-:-:S13]  /*a6b0*/  ELECT P6, URZ, PT ;  /* 0x00000000003f782f */ /* 0x000fda00038c0000 */
.L_x_321:
[----:B------:R-:W0:Y:S01]  /*a6c0*/  LDC R3, c[0x0][0x28c] ;  /* 0x0000a300ff037b82 */ /* 0x000e220000000800 */
[----:B------:R-:W-:Y:S01]  /*a6d0*/  BSSY B1, `(.L_x_297) ;  /* 0x000003d000017945 */ /* 0x000fe20003800000 */
[----:B0-----:R-:W-:-:S13]  /*a6e0*/  ISETP.LT.OR P6, PT, R3, 0x1, !P6 ;  /* 0x000000010300780c */ /* 0x001fda00077c1670 */
[----:B------:R-:W-:Y:S05]  /*a6f0*/  @P6 BRA `(.L_x_298) ;  /* 0x0000000000e86947 */ /* 0x000fea0003800000 */
[----:B------:R-:W-:Y:S01]  /*a700*/  LEA R19, R19, UR27, 0x1 ;  /* 0x0000001b13137c11 */ /* 0x000fe2000f8e08ff */
[----:B------:R-:W-:Y:S01]  /*a710*/  IMAD.MOV.U32 R11, RZ, RZ, RZ ;  /* 0x000000ffff0b7224 */ /* 0x000fe200078e00ff */
[----:B------:R-:W-:Y:S01]  /*a720*/  LEA R22, R22, UR6, 0x8 ;  /* 0x0000000616167c11 */ /* 0x000fe2000f8e40ff */
[----:B------:R-:W-:Y:S02]  /*a730*/  IMAD.U32 R13, RZ, RZ, UR26 ;  /* 0x0000001aff0d7e24 */ /* 0x000fe4000f8e00ff */
[----:B------:R-:W-:Y:S02]  /*a740*/  IMAD.MOV.U32 R3, RZ, RZ, R0 ;  /* 0x000000ffff037224 */ /* 0x000fe400078e0000 */
[----:B------:R-:W-:Y:S02]  /*a750*/  IMAD.MOV.U32 R4, RZ, RZ, R7 ;  /* 0x000000ffff047224 */ /* 0x000fe400078e0007 */
[----:B------:R-:W-:-:S07]  /*a760*/  IMAD.SHL.U32 R19, R19, 0x20, RZ ;  /* 0x0000002013137824 */ /* 0x000fce00078e00ff */
.L_x_302:
[----:B------:R-:W0:Y:S01]  /*a770*/  S2R R10, SR_CgaCtaId ;  /* 0x00000000000a7919 */ /* 0x000e220000008800 */
[----:B------:R-:W-:Y:S01]  /*a780*/  MOV R5, 0x400 ;  /* 0x0000040000057802 */ /* 0x000fe20000000f00 */
[----:B------:R-:W1:Y:S03]  /*a790*/  @!P2 LDC R9, c[0x0][0x500] ;  /* 0x00014000ff09ab82 */ /* 0x000e660000000800 */
[----:B0-----:R-:W-:Y:S02]  /*a7a0*/  LEA R12, R10, R5, 0x18 ;  /* 0x000000050a0c7211 */ /* 0x001fe400078ec0ff */
[----:B------:R-:W-:-:S03]  /*a7b0*/  SHF.L.U32 R5, R3, 0x1f, RZ ;  /* 0x0000001f03057819 */ /* 0x000fc600000006ff */
[----:B------:R-:W-:-:S04]  /*a7c0*/  IMAD R10, R4, 0x8, R12 ;  /* 0x00000008040a7824 */ /* 0x000fc800078e020c */
[----:B------:R-:W0:Y:S02]  /*a7d0*/  SYNCS.PHASECHK.TRANS64.TRYWAIT P1, [R10+URZ+0x28], R5 ;  /* 0x000028050a0075a7 */ /* 0x000e24000802017f */
[----:B01----:R-:W-:Y:S05]  /*a7e0*/  @!P1 BRA `(.L_x_299) ;  /* 0x0000000c00ec9947 */ /* 0x003fea0003800000 */
.L_x_322:
[----:B0-----:R-:W-:Y:S01]  /*a7f0*/  PRMT R5, R6, 0x9910, RZ ;  /* 0x0000991006057816 */ /* 0x001fe200000000ff */
[----:B------:R0:W-:Y:S03]  /*a800*/  @!P2 SYNCS.ARRIVE.TRANS64 RZ, [R10+URZ], R9 ;  /* 0x000000090affa9a7 */ /* 0x0001e6000800003f */
[----:B------:R-:W-:-:S13]  /*a810*/  ISETP.NE.AND P1, PT, R5, 0x2, PT ;  /* 0x000000020500780c */ /* 0x000fda0003f25270 */
[----:B0-----:R-:W-:Y:S05]  /*a820*/  @P1 BRA `(.L_x_300) ;  /* 0x0000000000041947 */ /* 0x001fea0003800000 */
[----:B------:R-:W-:Y:S01]  /*a830*/  BPT.TRAP 0x1 ;  /* 0x000000040000795c */ /* 0x000fe20000300000 */
.L_x_300:
[----:B------:R-:W-:Y:S05]  /*a840*/  @P0 BRA `(.L_x_301) ;  /* 0x0000000000040947 */ /* 0x000fea0003800000 */
[----:B------:R-:W-:Y:S01]  /*a850*/  BPT.TRAP 0x1 ;  /* 0x000000040000795c */ /* 0x000fe20000300000 */
.L_x_301:
[----:B------:R-:W-:Y:S01]  /*a860*/  LEA R5, R4, UR27, 0x1 ;  /* 0x0000001b04057c11 */ /* 0x000fe2000f8e08ff */
[----:B------:R-:W-:Y:S01]  /*a870*/  VIADD R13, R13, 0xffffffff ;  /* 0xffffffff0d0d7836 */ /* 0x000fe20000000000 */
[----:B------:R-:W-:Y:S01]  /*a880*/  R2UR UR22, R19 ;  /* 0x00000000131672ca */ /* 0x000fe200000e0000 */
[----:B------:R-:W-:Y:S01]  /*a890*/  UIADD3 UR14, UP0, UR24, 0xf0, URZ ;  /* 0x000000f0180e7890 */ /* 0x000fe2000ff1e03f */
[----:B------:R-:W-:Y:S01]  /*a8a0*/  R2UR UR9, R10 ;  /* 0x000000000a0972ca */ /* 0x000fe200000e0000 */
[----:B------:R-:W-:Y:S01]  /*a8b0*/  IMAD.SHL.U32 R5, R5, 0x400, RZ ;  /* 0x0000040005057824 */ /* 0x000fe200078e00ff */
[----:B------:R-:W-:Y:S01]  /*a8c0*/  R2UR UR10, R11 ;  /* 0x000000000b0a72ca */ /* 0x000fe200000e0000 */
[----:B------:R-:W-:Y:S01]  /*a8d0*/  UIADD3 UR30, UP1, UR24, 0x1f0, URZ ;  /* 0x000001f0181e7890 */ /* 0x000fe2000ff3e03f */
[----:B------:R-:W-:Y:S01]  /*a8e0*/  R2UR UR12, R2 ;  /* 0x00000000020c72ca */ /* 0x000fe200000e0000 */
[--C-:B------:R-:W-:Y:S01]  /*a8f0*/  IMAD R9, R5, 0x2, R12.reuse ;  /* 0x0000000205097824 */ /* 0x100fe200078e020c */
[----:B------:R-:W-:Y:S01]  /*a900*/  LEA R5, R4, UR7, 0xd ;  /* 0x0000000704057c11 */ /* 0x000fe2000f8e68ff */
[----:B------:R-:W-:Y:S01]  /*a910*/  UIADD3.X UR15, URZ, UR25, URZ, UP0, !UPT ;  /* 0x000000193f0f7290 */ /* 0x000fe200087fe43f */
[----:B------:R-:W-:Y:S01]  /*a920*/  R2UR UR23, R22 ;  /* 0x00000000161772ca */ /* 0x000fe200000e0000 */
[----:B------:R-:W-:Y:S01]  /*a930*/  UPRMT UR20, URZ, 0x5410, UR18 ;  /* 0x000054103f147896 */ /* 0x000fe20008000012 */
[----:B------:R-:W-:Y:S01]  /*a940*/  R2UR UR8, R9 ;  /* 0x00000000090872ca */ /* 0x000fe200000e0000 */
[----:B------:R-:W-:Y:S01]  /*a950*/  IMAD R5, R5, 0x2, R12 ;  /* 0x0000000205057824 */ /* 0x000fe200078e020c */
[----:B------:R-:W-:Y:S01]  /*a960*/  ISETP.GT.AND P3, PT, R13, 0x1, PT ;  /* 0x000000010d00780c */ /* 0x000fe20003f64270 */
[----:B------:R-:W-:Y:S01]  /*a970*/  VIADD R4, R4, 0x1 ;  /* 0x0000000104047836 */ /* 0x000fe20000000000 */
[----:B------:R-:W-:Y:S01]  /*a980*/  UPRMT UR28, URZ, 0x5410, UR19 ;  /* 0x000054103f1c7896 */ /* 0x000fe20008000013 */
[----:B------:R-:W-:Y:S01]  /*a990*/  VIADD R11, R11, 0x20 ;  /* 0x000000200b0b7836 */ /* 0x000fe20000000000 */
[----:B------:R-:W-:Y:S01]  /*a9a0*/  R2UR UR11, R5 ;  /* 0x00000000050b72ca */ /* 0x000fe200000e0000 */
[----:B------:R-:W-:Y:S01]  /*a9b0*/  UIADD3.X UR31, URZ, UR25, URZ, UP1, !UPT ;  /* 0x000000193f1f7290 */ /* 0x000fe20008ffe43f */
[----:B------:R-:W-:Y:S01]  /*a9c0*/  ISETP.NE.AND P1, PT, R4, 0x5, PT ;  /* 0x000000050400780c */ /* 0x000fe20003f25270 */
[----:B------:R-:W-:Y:S01]  /*a9d0*/  UMOV UR16, 0x0 ;  /* 0x0000000000107882 */ /* 0x000fe20000000000 */
[----:B------:R-:W-:-:S02]  /*a9e0*/  UMOV UR17, 0x10000000 ;  /* 0x1000000000117882 */ /* 0x000fc40000000000 */
[----:B------:R-:W-:Y:S01]  /*a9f0*/  SEL R10, RZ, 0x1, P1 ;  /* 0x00000001ff0a7807 */ /* 0x000fe20000800000 */
[----:B------:R-:W-:Y:S01]  /*aa00*/  UIADD3 UR8, UR8, 0x180, URZ ;  /* 0x0000018008087890 */ /* 0x000fe2000fffe03f */
[----:B------:R-:W-:Y:S02]  /*aa10*/  SEL R4, R4, RZ, P1 ;  /* 0x000000ff04047207 */ /* 0x000fe40000800000 */
[----:B------:R-:W-:-:S03]  /*aa20*/  LOP3.LUT R3, R3, R10, RZ, 0x3c, !PT ;  /* 0x0000000a03037212 */ /* 0x000fc600078e3cff */
[----:B------:R-:W-:-:S03]  /*aa30*/  UIADD3 UR21, UR11, 0x5180, URZ ;  /* 0x000051800b157890 */ /* 0x000fc6000fffe03f */
[----:B------:R-:W-:Y:S02]  /*aa40*/  UMOV UR11, UR22 ;  /* 0x00000016000b7c82 */ /* 0x000fe40008000000 */
[----:B------:R0:W-:Y:S02]  /*aa50*/  UTMALDG.3D.MULTICAST [UR8], [UR14], UR20, desc[UR16] ;  /* 0x000010080e0073b4 */ /* 0x0001e40008011814 */
[----:B0-----:R-:W-:Y:S01]  /*aa60*/  UMOV UR8, UR21 ;  /* 0x0000001500087c82 */ /* 0x001fe20008000000 */
[----:B------:R-:W-:Y:S02]  /*aa70*/  UMOV UR11, UR23 ;  /* 0x00000017000b7c82 */ /* 0x000fe40008000000 */
[----:B------:R0:W-:Y:S02]  /*aa80*/  UTMALDG.3D.MULTICAST [UR8], [UR30], UR28, desc[UR16] ;  /* 0x000010081e0073b4 */ /* 0x0001e4000801181c */
[----:B0-----:R-:W-:Y:S05]  /*aa90*/  @P3 BRA `(.L_x_302) ;  /* 0xfffffffc00343947 */ /* 0x001fea000383ffff */
.L_x_298:
[----:B------:R-:W-:Y:S05]  /*aaa0*/  BSYNC B1 ;  /* 0x0000000000017941 */ /* 0x000fea0003800000 */
.L_x_297:
[----:B------:R-:W2:Y:S01]  /*aab0*/  LDL.64 R14, [R1] ;  /* 0x00000000010e7983 */ /* 0x000ea20000100a00 */
[----:B------:R-:W-:Y:S01]  /*aac0*/  LOP3.LUT P4, RZ, R8, 0xff, RZ, 0xc0, !PT ;  /* 0x000000ff08ff7812 */ /* 0x000fe2000788c0ff */
[----:B------:R-:W-:Y:S01]  /*aad0*/  VIADD R4, R7, UR40 ;  /* 0x0000002807047c36 */ /* 0x000fe20008000000 */
[----:B------:R-:W-:Y:S01]  /*aae0*/  ULDC.64 UR8, c[0x0][0x650] ;  /* 0x0001940000087ab9 */ /* 0x000fe20000000a00 */
[----:B------:R-:W-:Y:S01]  /*aaf0*/  IMAD.U32 R7, RZ, RZ, UR40 ;  /* 0x00000028ff077e24 */ /* 0x000fe2000f8e00ff */
[----:B------:R-:W-:Y:S01]  /*ab00*/  UISETP.GE.U32.AND UP0, UPT, UR40, 0x5, UPT ;  /* 0x000000052800788c */ /* 0x000fe2000bf06070 */
[----:B------:R-:W-:Y:S01]  /*ab10*/  BSSY B1, `(.L_x_303) ;  /* 0x000006f000017945 */ /* 0x000fe20003800000 */
[----:B------:R-:W-:Y:S01]  /*ab20*/  ISETP.GT.U32.AND P1, PT, R4, 0x4, PT ;  /* 0x000000040400780c */ /* 0x000fe20003f24070 */
[----:B------:R-:W-:Y:S01]  /*ab30*/  IMAD.MOV.U32 R19, RZ, RZ, -0x1 ;  /* 0xffffffffff137424 */ /* 0x000fe200078e00ff */
[----:B------:R-:W-:Y:S01]  /*ab40*/  PRMT R8, RZ, 0x7610, R8 ;  /* 0x00007610ff087816 */ /* 0x000fe20000000008 */
[----:B------:R-:W-:Y:S01]  /*ab50*/  IMAD.MOV.U32 R22, RZ, RZ, -0x1 ;  /* 0xffffffffff167424 */ /* 0x000fe200078e00ff */
[----:B------:R-:W-:-:S02]  /*ab60*/  ISETP.LT.U32.AND P1, PT, R7, 0x5, P1 ;  /* 0x000000050700780c */ /* 0x000fc40000f21070 */
[----:B------:R-:W-:Y:S01]  /*ab70*/  PLOP3.LUT P3, PT, PT, PT, UP0, 0x80, 0x0 ;  /* 0x000000000000781c */ /* 0x000fe20003f6f008 */
[----:B------:R-:W0:Y:S01]  /*ab80*/  @P4 S2R R3, SR_CgaCtaId ;  /* 0x0000000000034919 */ /* 0x000e220000008800 */
[----:B------:R-:W-:-:S04]  /*ab90*/  @P4 MOV R2, 0x400 ;  /* 0x0000040000024802 */ /* 0x000fc80000000f00 */
[----:B0-----:R-:W-:Y:S01]  /*aba0*/  @P4 LEA R5, R3, R2, 0x18 ;  /* 0x0000000203054211 */ /* 0x001fe200078ec0ff */
[----:B------:R-:W-:-:S03]  /*abb0*/  IMAD.WIDE.U32 R2, R4, -0x33333333, RZ ;  /* 0xcccccccd04027825 */ /* 0x000fc600078e00ff */
[----:B------:R0:W-:Y:S01]  /*abc0*/  @P4 SYNCS.ARRIVE.TRANS64.A1T0 RZ, [R5+URZ+0x88], RZ ;  /* 0x000088ff05ff49a7 */ /* 0x0001e2000810003f */
[----:B------:R-:W-:Y:S01]  /*abd0*/  IMAD.MOV.U32 R2, RZ, RZ, -0x1 ;  /* 0xffffffffff027424 */ /* 0x000fe200078e00ff */
[----:B0-----:R-:W-:Y:S02]  /*abe0*/  SHF.R.U32.HI R5, RZ, 0x2, R3 ;  /* 0x00000002ff057819 */ /* 0x001fe40000011603 */
[----:B------:R-:W-:-:S03]  /*abf0*/  SEL R3, RZ, 0x1, !P1 ;  /* 0x00000001ff037807 */ /* 0x000fc60004800000 */
[----:B------:R-:W-:Y:S01]  /*ac00*/  IMAD R7, R5, -0x5, R4 ;  /* 0xfffffffb05077824 */ /* 0x000fe200078e0204 */
[----:B------:R-:W-:Y:S02]  /*ac10*/  LOP3.LUT R0, R0, R3, RZ, 0x3c, !PT ;  /* 0x0000000300007212 */ /* 0x000fe400078e3cff */
[----:B------:R-:W-:Y:S02]  /*ac20*/  PRMT R3, RZ, 0x7610, R3 ;  /* 0x00007610ff037816 */ /* 0x000fe40000000003 */
[----:B------:R-:W-:Y:S02]  /*ac30*/  @P3 LOP3.LUT R0, R0, 0x1, R5, 0x78, !PT ;  /* 0x0000000100003812 */ /* 0x000fe400078e7805 */
[----:B--2---:R-:W-:-:S04]  /*ac40*/  IADD3 R18, P4, R18, R14, RZ ;  /* 0x0000000e12127210 */ /* 0x004fc80007f9e0ff */
[----:B------:R-:W-:Y:S01]  /*ac50*/  ISETP.GE.U32.AND P1, PT, R18, UR8, PT ;  /* 0x0000000812007c0c */ /* 0x000fe2000bf26070 */
[----:B------:R-:W-:-:S05]  /*ac60*/  IMAD.X R17, R17, 0x1, R23, P4 ;  /* 0x0000000111117824 */ /* 0x000fca00020e0617 */
[----:B------:R-:W-:-:S13]  /*ac70*/  ISETP.GE.U32.AND.EX P1, PT, R17, UR9, PT, P1 ;  /* 0x0000000911007c0c */ /* 0x000fda000bf26110 */
[----:B------:R-:W-:Y:S05]  /*ac80*/  @P1 BRA `(.L_x_304) ;  /* 0x00000004005c1947 */ /* 0x000fea0003800000 */
[----:B------:R-:W0:Y:S01]  /*ac90*/  S2R R11, SR_CTAID.X ;  /* 0x00000000000b7919 */ /* 0x000e220000002500 */
[----:B------:R-:W-:Y:S01]  /*aca0*/  ULDC.64 UR8, c[0x0][0x628] ;  /* 0x00018a0000087ab9 */ /* 0x000fe20000000a00 */
[----:B------:R-:W1:Y:S01]  /*acb0*/  LDC R12, c[0x0][0x144] ;  /* 0x00005100ff0c7b82 */ /* 0x000e620000000800 */
[----:B------:R-:W-:Y:S01]  /*acc0*/  ISETP.NE.U32.AND P1, PT, RZ, UR8, PT ;  /* 0x00000008ff007c0c */ /* 0x000fe2000bf25070 */
[----:B------:R-:W2:Y:S01]  /*acd0*/  S2R R9, SR_CTAID.Y ;  /* 0x0000000000097919 */ /* 0x000ea20000002600 */
[----:B------:R-:W-:Y:S01]  /*ace0*/  ULDC UR10, c[0x0][0x150] ;  /* 0x00005400000a7ab9 */ /* 0x000fe20000000800 */
[----:B------:R-:W-:Y:S01]  /*acf0*/  ULDC UR11, c[0x0][0x630] ;  /* 0x00018c00000b7ab9 */ /* 0x000fe20000000800 */
[----:B------:R-:W-:Y:S01]  /*ad00*/  ISETP.NE.AND.EX P1, PT, RZ, UR9, PT, P1 ;  /* 0x00000009ff007c0c */ /* 0x000fe2000bf25310 */
[----:B------:R-:W-:Y:S01]  /*ad10*/  IMAD.MOV.U32 R2, RZ, RZ, R18 ;  /* 0x000000ffff027224 */ /* 0x000fe200078e0012 */
[----:B0-----:R-:W-:-:S05]  /*ad20*/  I2FP.F32.U32 R3, R11 ;  /* 0x0000000b00037245 */ /* 0x001fca0000201000 */
[----:B------:R-:W-:Y:S01]  /*ad30*/  FMUL R14, R3, UR10 ;  /* 0x0000000a030e7c20 */ /* 0x000fe20008400000 */
[----:B------:R-:W-:-:S05]  /*ad40*/  IMAD.MOV.U32 R3, RZ, RZ, R17 ;  /* 0x000000ffff037224 */ /* 0x000fca00078e0011 */
[----:B--2---:R-:W-:Y:S05]  /*ad50*/  @!P1 BRA `(.L_x_305) ;  /* 0x0000000000289947 */ /* 0x004fea0003800000 */
[----:B------:R-:W-:Y:S02]  /*ad60*/  ULDC UR10, c[0x0][0x634] ;  /* 0x00018d00000a7ab9 */ /* 0x000fe40000000800 */
[----:B------:R-:W-:-:S05]  /*ad70*/  IADD3 R3, P1, R18, UR10, RZ ;  /* 0x0000000a12037c10 */ /* 0x000fca000ff3e0ff */
[----:B------:R-:W-:-:S04]  /*ad80*/  IMAD.X R13, RZ, RZ, R17, P1 ;  /* 0x000000ffff0d7224 */ /* 0x000fc800008e0611 */
[----:B------:R-:W-:-:S04]  /*ad90*/  IMAD.WIDE.U32 R4, R13, UR8, RZ ;  /* 0x000000080d047c25 */ /* 0x000fc8000f8e00ff */
[----:B------:R-:W-:-:S04]  /*ada0*/  IMAD.WIDE.U32 R4, P1, R3, UR9, R4 ;  /* 0x0000000903047c25 */ /* 0x000fc8000f820004 */
[----:B------:R-:W-:-:S04]  /*adb0*/  IMAD.WIDE.U32 R2, R3, UR8, RZ ;  /* 0x0000000803027c25 */ /* 0x000fc8000f8e00ff */
[----:B------:R-:W-:Y:S01]  /*adc0*/  IMAD.MOV.U32 R2, RZ, RZ, R5 ;  /* 0x000000ffff027224 */ /* 0x000fe200078e0005 */
[----:B------:R-:W-:Y:S01]  /*add0*/  IADD3 RZ, P3, R3, R4, RZ ;  /* 0x0000000403ff7210 */ /* 0x000fe20007f7e0ff */
[----:B------:R-:W-:-:S04]  /*ade0*/  IMAD.X R3, RZ, RZ, RZ, P1 ;  /* 0x000000ffff037224 */ /* 0x000fc800008e06ff */
[----:B------:R-:W-:-:S08]  /*adf0*/  IMAD.WIDE.U32.X R2, R13, UR9, R2, P3 ;  /* 0x000000090d027c25 */ /* 0x000fd000098e0402 */
.L_x_305:
[--C-:B------:R-:W-:Y:S01]  /*ae00*/  SHF.R.U64 R10, R2, UR11, R3.reuse ;  /* 0x0000000b020a7c19 */ /* 0x100fe20008001203 */
[----:B------:R-:W0:Y:S01]  /*ae10*/  F2I.U32.TRUNC.NTZ R14, R14 ;  /* 0x0000000e000e7305 */ /* 0x000e22000020f000 */
[----:B------:R-:W-:Y:S01]  /*ae20*/  SHF.R.U32.HI R2, RZ, UR11, R3 ;  /* 0x0000000bff027c19 */ /* 0x000fe20008011603 */
[----:B------:R-:W-:Y:S01]  /*ae30*/  ULDC.64 UR8, c[0x0][0x620] ;  /* 0x0001880000087ab9 */ /* 0x000fe20000000a00 */
[----:B------:R-:W-:Y:S01]  /*ae40*/  IADD3 R5, P1, RZ, -R10, RZ ;  /* 0x8000000aff057210 */ /* 0x000fe20007f3e0ff */
[----:B------:R-:W-:Y:S01]  /*ae50*/  IMAD.MOV.U32 R3, RZ, RZ, R17 ;  /* 0x000000ffff037224 */ /* 0x000fe200078e0011 */
[----:B------:R-:W-:-:S03]  /*ae60*/  ULDC.64 UR10, c[0x0][0x640] ;  /* 0x00019000000a7ab9 */ /* 0x000fc60000000a00 */
[----:B------:R-:W-:Y:S01]  /*ae70*/  IMAD.X R2, RZ, RZ, ~R2, P1 ;  /* 0x000000ffff027224 */ /* 0x000fe200008e0e02 */
[----:B------:R-:W-:-:S03]  /*ae80*/  ISETP.NE.U32.AND P1, PT, RZ, UR10, PT ;  /* 0x0000000aff007c0c */ /* 0x000fc6000bf25070 */
[----:B------:R-:W-:Y:S01]  /*ae90*/  IMAD R4, R2, UR8, RZ ;  /* 0x0000000802047c24 */ /* 0x000fe2000f8e02ff */
[----:B------:R-:W-:Y:S01]  /*aea0*/  ISETP.NE.AND.EX P1, PT, RZ, UR11, PT, P1 ;  /* 0x0000000bff007c0c */ /* 0x000fe2000bf25310 */
[----:B------:R-:W-:-:S04]  /*aeb0*/  IMAD.MOV.U32 R2, RZ, RZ, R18 ;  /* 0x000000ffff027224 */ /* 0x000fc800078e0012 */
[----:B------:R-:W-:Y:S01]  /*aec0*/  IMAD.WIDE.U32 R2, R5, UR8, R2 ;  /* 0x0000000805027c25 */ /* 0x000fe2000f8e0002 */
[----:B------:R-:W-:-:S03]  /*aed0*/  ULDC UR8, c[0x0][0x618] ;  /* 0x0001860000087ab9 */ /* 0x000fc60000000800 */
[----:B------:R-:W-:Y:S01]  /*aee0*/  IMAD R5, R5, UR9, R4 ;  /* 0x0000000905057c24 */ /* 0x000fe2000f8e0204 */
[----:B------:R-:W-:Y:S01]  /*aef0*/  ULDC UR9, c[0x0][0x154] ;  /* 0x0000550000097ab9 */ /* 0x000fe20000000800 */
[----:B0-----:R-:W-:Y:S02]  /*af00*/  IMAD.MOV R4, RZ, RZ, -R14 ;  /* 0x000000ffff047224 */ /* 0x001fe400078e0a0e */
[----:B------:R-:W0:Y:S01]  /*af10*/  LDC R14, c[0x0][0x148] ;  /* 0x00005200ff0e7b82 */ /* 0x000e220000000800 */
[----:B------:R-:W-:Y:S02]  /*af20*/  IMAD.IADD R3, R3, 0x1, R5 ;  /* 0x0000000103037824 */ /* 0x000fe400078e0205 */
[----:B-1----:R-:W-:Y:S01]  /*af30*/  IMAD R11, R12, R4, R11 ;  /* 0x000000040c0b7224 */ /* 0x002fe200078e020b */
[----:B------:R-:W-:Y:S02]  /*af40*/  I2FP.F32.U32 R4, R9 ;  /* 0x0000000900047245 */ /* 0x000fe40000201000 */
[----:B------:R-:W-:-:S02]  /*af50*/  SHF.R.U64 R12, R2, UR8, R3 ;  /* 0x00000008020c7c19 */ /* 0x000fc40008001203 */
[----:B------:R-:W-:Y:S01]  /*af60*/  SHF.R.U32.HI R3, RZ, UR8, R3 ;  /* 0x00000008ff037c19 */ /* 0x000fe20008011603 */
[----:B------:R-:W-:Y:S01]  /*af70*/  FMUL R4, R4, UR9 ;  /* 0x0000000904047c20 */ /* 0x000fe20008400000 */
[----:B------:R-:W-:Y:S02]  /*af80*/  ULDC UR8, c[0x0][0x608] ;  /* 0x0001820000087ab9 */ /* 0x000fe40000000800 */
[--C-:B------:R-:W-:Y:S01]  /*af90*/  SHF.R.U64 R15, R12, UR8, R3.reuse ;  /* 0x000000080c0f7c19 */ /* 0x100fe20008001203 */
[----:B------:R1:W2:Y:S01]  /*afa0*/  F2I.U32.TRUNC.NTZ R20, R4 ;  /* 0x0000000400147305 */ /* 0x0002a2000020f000 */
[----:B------:R-:W-:Y:S01]  /*afb0*/  SHF.R.U32.HI R2, RZ, UR8, R3 ;  /* 0x00000008ff027c19 */ /* 0x000fe20008011603 */
[----:B------:R-:W-:-:S03]  /*afc0*/  ULDC UR8, c[0x0][0x658] ;  /* 0x0001960000087ab9 */ /* 0x000fc60000000800 */
[--C-:B------:R-:W-:Y:S02]  /*afd0*/  SHF.R.U64 R13, R15, UR8, R2.reuse ;  /* 0x000000080f0d7c19 */ /* 0x100fe40008001202 */
[----:B------:R-:W-:-:S03]  /*afe0*/  SHF.R.U32.HI R19, RZ, UR8, R2 ;  /* 0x00000008ff137c19 */ /* 0x000fc60008011602 */
[----:B------:R-:W-:Y:S02]  /*aff0*/  IMAD.MOV.U32 R2, RZ, RZ, R13 ;  /* 0x000000ffff027224 */ /* 0x000fe400078e000d */
[----:B------:R-:W-:Y:S01]  /*b000*/  IMAD.MOV.U32 R3, RZ, RZ, R19 ;  /* 0x000000ffff037224 */ /* 0x000fe200078e0013 */
[----:B-1----:R-:W-:Y:S06]  /*b010*/  @!P1 BRA `(.L_x_306) ;  /* 0x0000000000289947 */ /* 0x002fec0003800000 */
        /* <DEDUP_REMOVED lines=10> */
.L_x_306:
[----:B------:R-:W1:Y:S01]  /*b0c0*/  LDC R4, c[0x0][0x65c] ;  /* 0x00019700ff047b82 */ /* 0x000e620000000800 */
[----:B------:R-:W-:Y:S01]  /*b0d0*/  ULDC UR8, c[0x0][0x648] ;  /* 0x0001920000087ab9 */ /* 0x000fe20000000800 */
[----:B------:R-:W-:Y:S01]  /*b0e0*/  LOP3.LUT R15, R15, UR13, RZ, 0xc0, !PT ;  /* 0x0000000d0f0f7c12 */ /* 0x000fe2000f8ec0ff */
[----:B--2---:R-:W-:Y:S01]  /*b0f0*/  IMAD.MOV R20, RZ, RZ, -R20 ;  /* 0x000000ffff147224 */ /* 0x004fe200078e0a14 */
[----:B------:R-:W-:Y:S01]  /*b100*/  SHF.R.U64 R2, R2, UR8, R3 ;  /* 0x0000000802027c19 */ /* 0x000fe20008001203 */
[----:B------:R-:W-:Y:S01]  /*b110*/  ULDC UR8, c[0x0][0x638] ;  /* 0x00018e0000087ab9 */ /* 0x000fe20000000800 */
[----:B------:R-:W-:Y:S01]  /*b120*/  LOP3.LUT R12, R12, UR4, RZ, 0xc0, !PT ;  /* 0x000000040c0c7c12 */ /* 0x000fe2000f8ec0ff */
[----:B------:R-:W-:Y:S01]  /*b130*/  ULDC UR9, c[0x0][0x610] ;  /* 0x0001840000097ab9 */ /* 0x000fe20000000800 */
[----:B------:R-:W-:Y:S01]  /*b140*/  IMAD.MOV.U32 R3, RZ, RZ, 0x1 ;  /* 0x00000001ff037424 */ /* 0x000fe200078e00ff */
[----:B-1----:R-:W-:Y:S01]  /*b150*/  ISETP.NE.AND P1, PT, R4, 0x1, PT ;  /* 0x000000010400780c */ /* 0x002fe20003f25270 */
[----:B------:R-:W-:-:S02]  /*b160*/  IMAD.MOV R4, RZ, RZ, -R2 ;  /* 0x000000ffff047224 */ /* 0x000fc400078e0a02 */
[----:B------:R-:W-:Y:S02]  /*b170*/  IMAD R2, R2, UR5, R15 ;  /* 0x0000000502027c24 */ /* 0x000fe4000f8e020f */
[----:B------:R-:W-:Y:S01]  /*b180*/  IMAD R13, R4, UR8, R13 ;  /* 0x00000008040d7c24 */ /* 0x000fe2000f8e020d */
[----:B------:R-:W-:-:S07]  /*b190*/  ULDC UR8, c[0x0][0x600] ;  /* 0x0001800000087ab9 */ /* 0x000fce0000000800 */
[----:B0-----:R-:W-:-:S04]  /*b1a0*/  @P1 IMAD R11, R14, R20, R9 ;  /* 0x000000140e0b1224 */ /* 0x001fc800078e0209 */
[----:B------:R-:W-:Y:S02]  /*b1b0*/  IMAD R11, R2, UR9, R11 ;  /* 0x00000009020b7c24 */ /* 0x000fe4000f8e020b */
[----:B------:R-:W-:-:S05]  /*b1c0*/  IMAD R2, R13, UR8, R12 ;  /* 0x000000080d027c24 */ /* 0x000fca000f8e020c */
[----:B------:R-:W-:Y:S02]  /*b1d0*/  SEL R22, R2, R11, !P1 ;  /* 0x0000000b02167207 */ /* 0x000fe40004800000 */
[----:B------:R-:W-:Y:S01]  /*b1e0*/  SEL R19, R11, R2, !P1 ;  /* 0x000000020b137207 */ /* 0x000fe20004800000 */
[----:B------:R-:W-:-:S07]  /*b1f0*/  IMAD.MOV.U32 R2, RZ, RZ, R10 ;  /* 0x000000ffff027224 */ /* 0x000fce00078e000a */
.L_x_304:
[----:B------:R-:W-:Y:S05]  /*b200*/  BSYNC B1 ;  /* 0x0000000000017941 */ /* 0x000fea0003800000 */
.L_x_303:
[----:B------:R-:W-:-:S13]  /*b210*/  LOP3.LUT P1, RZ, R3, 0xff, RZ, 0xc0, !PT ;  /* 0x000000ff03ff7812 */ /* 0x000fda000782c0ff */
[----:B------:R-:W-:Y:S05]  /*b220*/  @P1 BRA `(.L_x_307) ;  /* 0xfffffff400181947 */ /* 0x000fea000383ffff */
[----:B------:R-:W-:Y:S05]  /*b230*/  BSYNC B0 ;  /* 0x0000000000007941 */ /* 0x000fea0003800000 */
.L_x_295:
[----:B------:R-:W-:-:S03]  /*b240*/  UMOV UR8, 0xffffffff ;  /* 0xffffffff00087882 */ /* 0x000fc60000000000 */
[----:B------:R-:W-:Y:S05]  /*b250*/  BRA.DIV UR8, `(.L_x_308) ;  /* 0x0000000608647947 */ /* 0x000fea000b800000 */
[----:B------:R-:W-:-:S13]  /*b260*/  ELECT P6, URZ, PT ;  /* 0x00000000003f782f */ /* 0x000fda00038c0000 */
.L_x_325:
[----:B------:R-:W-:Y:S04]  /*b270*/  BSSY B0, `(.L_x_309) ;  /* 0x0000034000007945 */ /* 0x000fe80003800000 */
[----:B------:R-:W-:Y:S05]  /*b280*/  @!P6 BRA `(.L_x_310) ;  /* 0x0000000000c8e947 */ /* 0x000fea0003800000 */
[----:B------:R-:W-:-:S04]  /*b290*/  LOP3.LUT R16, R16, 0x2, RZ, 0xfc, !PT ;  /* 0x0000000210107812 */ /* 0x000fc800078efcff */
[----:B------:R-:W-:-:S13]  /*b2a0*/  ISETP.NE.AND P0, PT, R16, 0x3, PT ;  /* 0x000000031000780c */ /* 0x000fda0003f05270 */
[----:B------:R-:W-:Y:S05]  /*b2b0*/  @!P0 BRA `(.L_x_311) ;  /* 0x0000000000048947 */ /* 0x000fea0003800000 */
[----:B------:R-:W-:Y:S01]  /*b2c0*/  BPT.TRAP 0x1 ;  /* 0x000000040000795c */ /* 0x000fe20000300000 */
.L_x_311:
[----:B------:R-:W0:Y:S01]  /*b2d0*/  S2R R3, SR_CgaCtaId ;  /* 0x0000000000037919 */ /* 0x000e220000008800 */
[----:B------:R-:W-:Y:S02]  /*b2e0*/  MOV R2, 0x400 ;  /* 0x0000040000027802 */ /* 0x000fe40000000f00 */
[----:B------:R-:W-:Y:S02]  /*b2f0*/  SHF.L.U32 R4, R0, 0x1f, RZ ;  /* 0x0000001f00047819 */ /* 0x000fe400000006ff */
[----:B0-----:R-:W-:-:S05]  /*b300*/  LEA R2, R3, R2, 0x18 ;  /* 0x0000000203027211 */ /* 0x001fca00078ec0ff */
[----:B------:R-:W-:-:S04]  /*b310*/  VIADD R2, R2, 0x28 ;  /* 0x0000002802027836 */ /* 0x000fc80000000000 */
[C---:B------:R-:W-:Y:S02]  /*b320*/  IMAD R9, R7.reuse, 0x8, R2 ;  /* 0x0000000807097824 */ /* 0x040fe400078e0202 */
[----:B------:R-:W-:Y:S02]  /*b330*/  VIADD R7, R7, 0x1 ;  /* 0x0000000107077836 */ /* 0x000fe40000000000 */
[----:B------:R-:W0:Y:S03]  /*b340*/  SYNCS.PHASECHK.TRANS64.TRYWAIT P0, [R9+URZ], R4 ;  /* 0x00000004090075a7 */ /* 0x000e26000800017f */
[----:B------:R-:W-:-:S04]  /*b350*/  ISETP.NE.AND P1, PT, R7, 0x5, PT ;  /* 0x000000050700780c */ /* 0x000fc80003f25270 */
[----:B------:R-:W-:Y:S02]  /*b360*/  SEL R3, RZ, 0x1, P1 ;  /* 0x00000001ff037807 */ /* 0x000fe40000800000 */
[----:B------:R-:W-:Y:S02]  /*b370*/  SEL R7, R7, RZ, P1 ;  /* 0x000000ff07077207 */ /* 0x000fe40000800000 */
[----:B------:R-:W-:-:S03]  /*b380*/  LOP3.LUT R6, R0, R3, RZ, 0x3c, !PT ;  /* 0x0000000300067212 */ /* 0x000fc600078e3cff */
[----:B------:R-:W-:Y:S01]  /*b390*/  IMAD R8, R7, 0x8, R2 ;  /* 0x0000000807087824 */ /* 0x000fe200078e0202 */
[----:B------:R-:W-:Y:S01]  /*b3a0*/  SHF.L.U32 R5, R6, 0x1f, RZ ;  /* 0x0000001f06057819 */ /* 0x000fe200000006ff */
[----:B0-----:R-:W-:Y:S06]  /*b3b0*/  @!P0 BRA `(.L_x_312) ;  /* 0x00000004002c8947 */ /* 0x001fec0003800000 */
.L_x_326:
[----:B------:R-:W1:Y:S01]  /*b3c0*/  SYNCS.PHASECHK.TRANS64.TRYWAIT P0, [R8+URZ], R5 ;  /* 0x00000005080075a7 */ /* 0x000e62000800017f */
[----:B------:R-:W-:-:S05]  /*b3d0*/  VIADD R0, R7, 0x1 ;  /* 0x0000000107007836 */ /* 0x000fca0000000000 */
[----:B------:R-:W-:-:S04]  /*b3e0*/  ISETP.NE.AND P1, PT, R0, 0x5, PT ;  /* 0x000000050000780c */ /* 0x000fc80003f25270 */
[----:B------:R-:W-:Y:S02]  /*b3f0*/  SEL R3, RZ, 0x1, P1 ;  /* 0x00000001ff037807 */ /* 0x000fe40000800000 */
[----:B------:R-:W-:Y:S02]  /*b400*/  SEL R7, R0, RZ, P1 ;  /* 0x000000ff00077207 */ /* 0x000fe40000800000 */
[----:B------:R-:W-:-:S03]  /*b410*/  LOP3.LUT R6, R6, R3, RZ, 0x3c, !PT ;  /* 0x0000000306067212 */ /* 0x000fc600078e3cff */
[----:B0-----:R-:W-:Y:S01]  /*b420*/  IMAD R9, R7, 0x8, R2 ;  /* 0x0000000807097824 */ /* 0x001fe200078e0202 */
[----:B------:R-:W-:Y:S01]  /*b430*/  SHF.L.U32 R4, R6, 0x1f, RZ ;  /* 0x0000001f06047819 */ /* 0x000fe200000006ff */
[----:B-1----:R-:W-:Y:S06]  /*b440*/  @!P0 BRA `(.L_x_313) ;  /* 0x00000004001c8947 */ /* 0x002fec0003800000 */
.L_x_327:
[----:B------:R-:W1:Y:S01]  /*b450*/  SYNCS.PHASECHK.TRANS64.TRYWAIT P0, [R9+URZ], R4 ;  /* 0x00000004090075a7 */ /* 0x000e62000800017f */
[----:B------:R-:W-:-:S05]  /*b460*/  VIADD R0, R7, 0x1 ;  /* 0x0000000107007836 */ /* 0x000fca0000000000 */
[----:B------:R-:W-:-:S04]  /*b470*/  ISETP.NE.AND P1, PT, R0, 0x5, PT ;  /* 0x000000050000780c */ /* 0x000fc80003f25270 */
[----:B------:R-:W-:Y:S02]  /*b480*/  SEL R3, RZ, 0x1, P1 ;  /* 0x00000001ff037807 */ /* 0x000fe40000800000 */
[----:B------:R-:W-:Y:S02]  /*b490*/  SEL R7, R0, RZ, P1 ;  /* 0x000000ff00077207 */ /* 0x000fe40000800000 */
[----:B------:R-:W-:-:S03]  /*b4a0*/  LOP3.LUT R11, R6, R3, RZ, 0x3c, !PT ;  /* 0x00000003060b7212 */ /* 0x000fc600078e3cff */
[----:B------:R-:W-:Y:S01]  /*b4b0*/  IMAD R6, R7, 0x8, R2 ;  /* 0x0000000807067824 */ /* 0x000fe200078e0202 */
[----:B0-----:R-:W-:Y:S01]  /*b4c0*/  SHF.L.U32 R5, R11, 0x1f, RZ ;  /* 0x0000001f0b057819 */ /* 0x001fe200000006ff */
[----:B-1----:R-:W-:Y:S06]  /*b4d0*/  @!P0 BRA `(.L_x_314) ;  /* 0x00000004000c8947 */ /* 0x002fec0003800000 */
.L_x_328:
[----:B------:R-:W1:Y:S01]  /*b4e0*/  SYNCS.PHASECHK.TRANS64.TRYWAIT P0, [R6+URZ], R5 ;  /* 0x00000005060075a7 */ /* 0x000e62000800017f */
[----:B------:R-:W-:-:S05]  /*b4f0*/  VIADD R0, R7, 0x1 ;  /* 0x0000000107007836 */ /* 0x000fca0000000000 */
[----:B------:R-:W-:-:S04]  /*b500*/  ISETP.NE.AND P1, PT, R0, 0x5, PT ;  /* 0x000000050000780c */ /* 0x000fc80003f25270 */
[----:B0-----:R-:W-:Y:S02]  /*b510*/  SEL R4, RZ, 0x1, P1 ;  /* 0x00000001ff047807 */ /* 0x001fe40000800000 */
[----:B------:R-:W-:Y:S02]  /*b520*/  SEL R3, R0, RZ, P1 ;  /* 0x000000ff00037207 */ /* 0x000fe40000800000 */
[----:B------:R-:W-:Y:S01]  /*b530*/  LOP3.LUT R0, R11, R4, RZ, 0x3c, !PT ;  /* 0x000000040b007212 */ /* 0x000fe200078e3cff */
[----:B-1----:R-:W-:Y:S06]  /*b540*/  @!P0 BRA `(.L_x_315) ;  /* 0x0000000400048947 */ /* 0x002fec0003800000 */
.L_x_329:
[----:B------:R-:W-:Y:S01]  /*b550*/  IMAD R3, R3, 0x8, R2 ;  /* 0x0000000803037824 */ /* 0x000fe200078e0202 */
[----:B------:R-:W-:-:S07]  /*b560*/  SHF.L.U32 R0, R0, 0x1f, RZ ;  /* 0x0000001f00007819 */ /* 0x000fce00000006ff */
.L_x_316:
[----:B-1----:R1:W2:Y:S02]  /*b570*/  SYNCS.PHASECHK.TRANS64.TRYWAIT P0, [R3+URZ], R0 ;  /* 0x00000000030075a7 */ /* 0x0022a4000800017f */
[----:B--2---:R-:W-:Y:S05]  /*b580*/  @!P0 NANOSLEEP.SYNCS 0x989680 ;  /* 0x009896800000895d */ /* 0x004fea0003900000 */
[----:B------:R-:W2:Y:S02]  /*b590*/  @!P0 SYNCS.PHASECHK.TRANS64 P0, [R3+URZ], R0 ;  /* 0x00000000030085a7 */ /* 0x000ea4000800007f */
[----:B--2---:R-:W-:Y:S05]  /*b5a0*/  @!P0 BRA `(.L_x_316) ;  /* 0xfffffffc00f08947 */ /* 0x004fea000383ffff */
.L_x_310:
[----:B------:R-:W-:Y:S05]  /*b5b0*/  BSYNC B0 ;  /* 0x0000000000007941 */ /* 0x000fea0003800000 */
.L_x_309:
[----:B------:R-:W-:Y:S05]  /*b5c0*/  EXIT ;  /* 0x000000000000794d */ /* 0x000fea0003800000 */
.L_x_19:
[----:B-1----:R1:W2:Y:S02]  /*b5d0*/  SYNCS.PHASECHK.TRANS64.TRYWAIT P0, [R161+URZ], R0 ;  /* 0x00000000a10075a7 */ /* 0x0022a4000800017f */
[----:B--2---:R-:W-:Y:S05]  /*b5e0*/  @!P0 NANOSLEEP.SYNCS 0x989680 ;  /* 0x009896800000895d */ /* 0x004fea0003900000 */
[----:B------:R-:W2:Y:S02]  /*b5f0*/  @!P0 SYNCS.PHASECHK.TRANS64 P0, [R161+URZ], R0 ;  /* 0x00000000a10085a7 */ /* 0x000ea4000800007f */
[----:B--2---:R-:W-:Y:S05]  /*b600*/  @!P0 BRA `(.L_x_19) ;  /* 0xfffffffc00f08947 */ /* 0x004fea000383ffff */
[----:B------:R-:W-:Y:S05]  /*b610*/  BRA `(.L_x_317) ;  /* 0xffffff6000387947 */ /* 0x000fea000383ffff */
.L_x_24:
[----:B--2---:R2:W3:Y:S02]  /*b620*/  SYNCS.PHASECHK.TRANS64.TRYWAIT P1, [R3+URZ], R0 ;  /* 0x00000000030075a7 */ /* 0x0044e4000802017f */
[----:B---3--:R-:W-:Y:S05]  /*b630*/  @!P1 NANOSLEEP.SYNCS 0x989680 ;  /* 0x009896800000995d */ /* 0x008fea0003900000 */
[----:B------:R-:W3:Y:S02]  /*b640*/  @!P1 SYNCS.PHASECHK.TRANS64 P1, [R3+URZ], R0 ;  /* 0x00000000030095a7 */ /* 0x000ee4000802007f */
[----:B---3--:R-:W-:Y:S05]  /*b650*/  @!P1 BRA `(.L_x_24) ;  /* 0xfffffffc00f09947 */ /* 0x008fea000383ffff */
[----:B------:R-:W-:Y:S05]  /*b660*/  BRA `(.L_x_23) ;  /* 0xffffff6000a47947 */ /* 0x000fea000383ffff */
.L_x_29:
[----:B--2---:R-:W-:-:S04]  /*b670*/  IMAD.U32 R5, RZ, RZ, UR4 ;  /* 0x00000004ff057e24 */ /* 0x004fc8000f8e00ff */
[----:B------:R2:W3:Y:S03]  /*b680*/  SYNCS.PHASECHK.TRANS64.TRYWAIT P1, [R5+URZ], R4 ;  /* 0x00000004050075a7 */ /* 0x0004e6000802017f */
[----:B---3--:R-:W-:Y:S05]  /*b690*/  @!P1 NANOSLEEP.SYNCS 0x989680 ;  /* 0x009896800000995d */ /* 0x008fea0003900000 */
[----:B------:R-:W3:Y:S02]  /*b6a0*/  @!P1 SYNCS.PHASECHK.TRANS64 P1, [R5+URZ], R4 ;  /* 0x00000004050095a7 */ /* 0x000ee4000802007f */
[----:B---3--:R-:W-:Y:S05]  /*b6b0*/  @!P1 BRA `(.L_x_29) ;  /* 0xfffffffc00ec9947 */ /* 0x008fea000383ffff */
[----:B------:R-:W-:Y:S05]  /*b6c0*/  BRA `(.L_x_28) ;  /* 0xffffff6400387947 */ /* 0x000fea000383ffff */
.L_x_35:
[----:B-1----:R1:W2:Y:S02]  /*b6d0*/  SYNCS.PHASECHK.TRANS64.TRYWAIT P0, [R161+URZ+0x10], R0 ;  /* 0x00001000a10075a7 */ /* 0x0022a4000800017f */
[----:B--2---:R-:W-:Y:S05]  /*b6e0*/  @!P0 NANOSLEEP.SYNCS 0x989680 ;  /* 0x009896800000895d */ /* 0x004fea0003900000 */
[----:B------:R-:W2:Y:S02]  /*b6f0*/  @!P0 SYNCS.PHASECHK.TRANS64 P0, [R161+URZ+0x10], R0 ;  /* 0x00001000a10085a7 */ /* 0x000ea4000800007f */
[----:B--2---:R-:W-:Y:S05]  /*b700*/  @!P0 BRA `(.L_x_35) ;  /* 0xfffffffc00f08947 */ /* 0x004fea000383ffff */
[----:B------:R-:W-:Y:S05]  /*b710*/  BRA `(.L_x_318) ;  /* 0xffffff6800487947 */ /* 0x000fea000383ffff */
.L_x_296:
[----:B------:R-:W-:Y:S01]  /*b720*/  BSSY B1, `(.L_x_319) ;  /* 0x0000006000017945 */ /* 0x000fe20003800000 */
[----:B------:R-:W-:-:S07]  /*b730*/  IMAD.MOV.U32 R15, RZ, RZ, -0x1 ;  /* 0xffffffffff0f7424 */ /* 0x000fce00078e00ff */
[----:B-----5:R-:W-:Y:S05]  /*b740*/  WARPSYNC.COLLECTIVE R15, `(.L_x_320) ;  /* 0x000000000f0c7348 */ /* 0x020fea0003c00000 */
[----:B------:R-:W-:Y:S02]  /*b750*/  ELECT P6, UR62, PT ;  /* 0x00000000003e782f */ /* 0x000fe400038c0000 */
[----:B------:R-:W-:Y:S01]  /*b760*/  MOV R14, UR62 ;  /* 0x0000003e000e7c02 */ /* 0x000fe20008000f00 */
[----:B-----5:R-:W-:Y:S10]  /*b770*/  ENDCOLLECTIVE ;  /* 0x000000000000791b */ /* 0x020ff40003800000 */
.L_x_320:
[----:B------:R-:W-:Y:S05]  /*b780*/  BSYNC B1 ;  /* 0x0000000000017941 */ /* 0x000fea0003800000 */
.L_x_319:
[----:B------:R-:W-:Y:S05]  /*b790*/  BRA `(.L_x_321) ;  /* 0xffffffec00c87947 */ /* 0x000fea000383ffff */
.L_x_299:
[----:B0-----:R0:W1:Y:S02]  /*b7a0*/  SYNCS.PHASECHK.TRANS64.TRYWAIT P1, [R10+URZ+0x28], R5 ;  /* 0x000028050a0075a7 */ /* 0x001064000802017f */
[----:B-1----:R-:W-:Y:S05]  /*b7b0*/  @!P1 NANOSLEEP.SYNCS 0x989680 ;  /* 0x009896800000995d */ /* 0x002fea0003900000 */
[----:B------:R-:W1:Y:S02]  /*b7c0*/  @!P1 SYNCS.PHASECHK.TRANS64 P1, [R10+URZ+0x28], R5 ;  /* 0x000028050a0095a7 */ /* 0x000e64000802007f */
[----:B-1----:R-:W-:Y:S05]  /*b7d0*/  @!P1 BRA `(.L_x_299) ;  /* 0xfffffffc00f09947 */ /* 0x002fea000383ffff */
[----:B------:R-:W-:Y:S05]  /*b7e0*/  BRA `(.L_x_322) ;  /* 0xfffffff000007947 */ /* 0x000fea000383ffff */
.L_x_308:
[----:B------:R-:W-:Y:S01]  /*b7f0*/  BSSY B0, `(.L_x_323) ;  /* 0x0000006000007945 */ /* 0x000fe20003800000 */
[----:B------:R-:W-:-:S07]  /*b800*/  IMAD.MOV.U32 R15, RZ, RZ, -0x1 ;  /* 0xffffffffff0f7424 */ /* 0x000fce00078e00ff */
[----:B-----5:R-:W-:Y:S05]  /*b810*/  WARPSYNC.COLLECTIVE R15, `(.L_x_324) ;  /* 0x000000000f0c7348 */ /* 0x020fea0003c00000 */
[----:B------:R-:W-:Y:S02]  /*b820*/  ELECT P6, UR62, PT ;  /* 0x00000000003e782f */ /* 0x000fe400038c0000 */
[----:B------:R-:W-:Y:S01]  /*b830*/  MOV R14, UR62 ;  /* 0x0000003e000e7c02 */ /* 0x000fe20008000f00 */
[----:B-----5:R-:W-:Y:S10]  /*b840*/  ENDCOLLECTIVE ;  /* 0x000000000000791b */ /* 0x020ff40003800000 */
.L_x_324:
[----:B------:R-:W-:Y:S05]  /*b850*/  BSYNC B0 ;  /* 0x0000000000007941 */ /* 0x000fea0003800000 */
.L_x_323:
[----:B------:R-:W-:Y:S05]  /*b860*/  BRA `(.L_x_325) ;  /* 0xfffffff800807947 */ /* 0x000fea000383ffff */
.L_x_312:
[----:B0-----:R0:W1:Y:S02]  /*b870*/  SYNCS.PHASECHK.TRANS64.TRYWAIT P0, [R9+URZ], R4 ;  /* 0x00000004090075a7 */ /* 0x001064000800017f */
[----:B-1----:R-:W-:Y:S05]  /*b880*/  @!P0 NANOSLEEP.SYNCS 0x989680 ;  /* 0x009896800000895d */ /* 0x002fea0003900000 */
[----:B------:R-:W1:Y:S02]  /*b890*/  @!P0 SYNCS.PHASECHK.TRANS64 P0, [R9+URZ], R4 ;  /* 0x00000004090085a7 */ /* 0x000e64000800007f */
[----:B-1----:R-:W-:Y:S05]  /*b8a0*/  @!P0 BRA `(.L_x_312) ;  /* 0xfffffffc00f08947 */ /* 0x002fea000383ffff */
[----:B------:R-:W-:Y:S05]  /*b8b0*/  BRA `(.L_x_326) ;  /* 0xfffffff800c07947 */ /* 0x000fea000383ffff */
.L_x_313:
[----:B0-----:R0:W1:Y:S02]  /*b8c0*/  SYNCS.PHASECHK.TRANS64.TRYWAIT P0, [R8+URZ], R5 ;  /* 0x00000005080075a7 */ /* 0x001064000800017f */
[----:B-1----:R-:W-:Y:S05]  /*b8d0*/  @!P0 NANOSLEEP.SYNCS 0x989680 ;  /* 0x009896800000895d */ /* 0x002fea0003900000 */
[----:B------:R-:W1:Y:S02]  /*b8e0*/  @!P0 SYNCS.PHASECHK.TRANS64 P0, [R8+URZ], R5 ;  /* 0x00000005080085a7 */ /* 0x000e64000800007f */
[----:B-1----:R-:W-:Y:S05]  /*b8f0*/  @!P0 BRA `(.L_x_313) ;  /* 0xfffffffc00f08947 */ /* 0x002fea000383ffff */
[----:B------:R-:W-:Y:S05]  /*b900*/  BRA `(.L_x_327) ;  /* 0xfffffff800d07947 */ /* 0x000fea000383ffff */
.L_x_314:
[----:B0-----:R0:W1:Y:S02]  /*b910*/  SYNCS.PHASECHK.TRANS64.TRYWAIT P0, [R9+URZ], R4 ;  /* 0x00000004090075a7 */ /* 0x001064000800017f */
[----:B-1----:R-:W-:Y:S05]  /*b920*/  @!P0 NANOSLEEP.SYNCS 0x989680 ;  /* 0x009896800000895d */ /* 0x002fea0003900000 */
[----:B------:R-:W1:Y:S02]  /*b930*/  @!P0 SYNCS.PHASECHK.TRANS64 P0, [R9+URZ], R4 ;  /* 0x00000004090085a7 */ /* 0x000e64000800007f */
[----:B-1----:R-:W-:Y:S05]  /*b940*/  @!P0 BRA `(.L_x_314) ;  /* 0xfffffffc00f08947 */ /* 0x002fea000383ffff */
[----:B------:R-:W-:Y:S05]  /*b950*/  BRA `(.L_x_328) ;  /* 0xfffffff800e07947 */ /* 0x000fea000383ffff */
.L_x_315:
[----:B0-----:R0:W1:Y:S02]  /*b960*/  SYNCS.PHASECHK.TRANS64.TRYWAIT P0, [R6+URZ], R5 ;  /* 0x00000005060075a7 */ /* 0x001064000800017f */
[----:B-1----:R-:W-:Y:S05]  /*b970*/  @!P0 NANOSLEEP.SYNCS 0x989680 ;  /* 0x009896800000895d */ /* 0x002fea0003900000 */
[----:B------:R-:W1:Y:S02]  /*b980*/  @!P0 SYNCS.PHASECHK.TRANS64 P0, [R6+URZ], R5 ;  /* 0x00000005060085a7 */ /* 0x000e64000800007f */
[----:B-1----:R-:W-:Y:S05]  /*b990*/  @!P0 BRA `(.L_x_315) ;  /* 0xfffffffc00f08947 */ /* 0x002fea000383ffff */
[----:B------:R-:W-:Y:S05]  /*b9a0*/  BRA `(.L_x_329) ;  /* 0xfffffff800e87947 */ /* 0x000fea000383ffff */
.L_x_330:
[----:B------:R-:W-:-:S00]  /*b9b0*/  BRA `(.L_x_330) ;  /* 0xfffffffc00fc7947 */ /* 0x000fc0000383ffff */
[----:B------:R-:W-:-:S00]  /*b9c0*/  NOP ;  /* 0x0000000000007918 */ /* 0x000fc00000000000 */
        /* <DEDUP_REMOVED lines=11> */
.L_x_331:


//--------------------- .nv.global.init           --------------------------
	.section	.nv.global.init,"aw",@progbits
.nv.global.init:
	.type		$str$22,@object
	.size		$str$22,($str$23 - $str$22)
$str$22:
        /*0000*/ 	.byte	0x6b, 0x5f, 0x74, 0x69, 0x6c, 0x65, 0x5f, 0x63, 0x6f, 0x75, 0x6e, 0x74, 0x20, 0x3e, 0x3d, 0x20
        /*0010*/ 	.byte	0x31, 0x00
	.type		$str$23,@object
	.size		$str$23,(__unnamed_1 - $str$23)
$str$23:
        /*0012*/ 	.byte	0x2f, 0x74, 0x6d, 0x70, 0x2f, 0x63, 0x75, 0x74, 0x6c, 0x61, 0x73, 0x73, 0x5f, 0x73, 0x77, 0x65
        /*0022*/ 	.byte	0x65, 0x70, 0x5f, 0x73, 0x72, 0x63, 0x2f, 0x69, 0x6e, 0x63, 0x6c, 0x75, 0x64, 0x65, 0x2f, 0x63
        /*0032*/ 	.byte	0x75, 0x74, 0x6c, 0x61, 0x73, 0x73, 0x2f, 0x67, 0x65, 0x6d, 0x6d, 0x2f, 0x63, 0x6f, 0x6c, 0x6c
        /*0042*/ 	.byte	0x65, 0x63, 0x74, 0x69, 0x76, 0x65, 0x2f, 0x73, 0x6d, 0x39, 0x30, 0x5f, 0x6d, 0x6d, 0x61, 0x5f
        /*0052*/ 	.byte	0x74, 0x6d, 0x61, 0x5f, 0x67, 0x6d, 0x6d, 0x61, 0x5f, 0x73, 0x73, 0x5f, 0x77, 0x61, 0x72, 0x70
        /*0062*/ 	.byte	0x73, 0x70, 0x65, 0x63, 0x69, 0x61, 0x6c, 0x69, 0x7a, 0x65, 0x64, 0x2e, 0x68, 0x70, 0x70, 0x00
	.type		__unnamed_1,@object
	.size		__unnamed_1,(.L_0 - __unnamed_1)
__unnamed_1:
        /*0072*/ 	.byte	0x76, 0x6f, 0x69, 0x64, 0x20, 0x63, 0x75, 0x74, 0x6c, 0x61, 0x73, 0x73, 0x3a, 0x3a, 0x67, 0x65
        /* <DEDUP_REMOVED lines=180> */
        /*0bc2*/ 	.byte	0x3a, 0x3a, 0x69, 0x64, 0x65, 0x6e, 0x74, 0x69, 0x74, 0x79, 0x5d, 0x00
.L_0:


//--------------------- .nv.shared._ZN7cutlass13device_kernelINS_4gemm6kernel13GemmUniversalIN4cute5tupleIJiiiiEEENS1_10collective13CollectiveMmaINS1_34MainloopSm90TmaGmmaWarpSpecializedILi5ENS5_IJNS4_1CILi2EEESB_NSA_ILi1EEEEEENS1_32KernelTmaWarpSpecializedPingpongEEENS5_IJNSA_ILi64EEENSA_ILi256EEENSA_ILi32EEEEEENS_6half_tENS5_IJlSC_lEEESK_SL_NS4_8TiledMMAINS4_8MMA_AtomIJNS4_4SM904GMMA26MMA_64x256x16_F32F16F16_SSILNSP_5MajorE0ELSR_0ELNSP_7ScaleInE1ELSS_1EEEEEENS4_6LayoutINS5_IJSC_SC_SC_EEENS5_IJNSA_ILi0EEESX_SX_EEEEENS5_IJNS4_10UnderscoreES10_S10_EEEEENS4_23SM90_TMA_LOAD_MULTICASTENS4_14ComposedLayoutINS4_7SwizzleILi2ELi4ELi3EEENS4_18smem_ptr_flag_bitsILi16EEENSV_INS5_IJNSA_ILi8EEESI_EEENS5_IJSI_SC_EEEEEEEvNS4_8identityES13_S1D_vS1E_EENS_8epilogue10collective6detail29Sm90TmaWarpSpecializedAdapterINS1H_15DefaultEpilogueISK_SL_SL_NS1G_6thread17LinearCombinationISK_Li1EffLNS1L_9ScaleType4KindE0ELNS_15FloatRoundStyleE2ESK_EENS1_15EpilogueDefaultEEEEEvvEEEEvNT_6ParamsE --------------------------
	.section	.nv.shared._ZN7cutlass13device_kernelINS_4gemm6kernel13GemmUniversalIN4cute5tupleIJiiiiEEENS1_10collective13CollectiveMmaINS1_34MainloopSm90TmaGmmaWarpSpecializedILi5ENS5_IJNS4_1CILi2EEESB_NSA_ILi1EEEEEENS1_32KernelTmaWarpSpecializedPingpongEEENS5_IJNSA_ILi64EEENSA_ILi256EEENSA_ILi32EEEEEENS_6half_tENS5_IJlSC_lEEESK_SL_NS4_8TiledMMAINS4_8MMA_AtomIJNS4_4SM904GMMA26MMA_64x256x16_F32F16F16_SSILNSP_5MajorE0ELSR_0ELNSP_7ScaleInE1ELSS_1EEEEEENS4_6LayoutINS5_IJSC_SC_SC_EEENS5_IJNSA_ILi0EEESX_SX_EEEEENS5_IJNS4_10UnderscoreES10_S10_EEEEENS4_23SM90_TMA_LOAD_MULTICASTENS4_14ComposedLayoutINS4_7SwizzleILi2ELi4ELi3EEENS4_18smem_ptr_flag_bitsILi16EEENSV_INS5_IJNSA_ILi8EEESI_EEENS5_IJSI_SC_EEEEEEEvNS4_8identityES13_S1D_vS1E_EENS_8epilogue10collective6detail29Sm90TmaWarpSpecializedAdapterINS1H_15DefaultEpilogueISK_SL_SL_NS1G_6thread17LinearCombinationISK_Li1EffLNS1L_9ScaleType4KindE0ELNS_15FloatRoundStyleE2ESK_EENS1_15EpilogueDefaultEEEEEvvEEEEvNT_6ParamsE,"aw",@nobits
	.sectionflags	@""
	.align	16
	.zero		1024


//--------------------- .nv.shared.reserved.0     --------------------------
	.section	.nv.shared.reserved.0,"aw",@nobits
	.weak		__nv_reservedSMEM_offset_0_alias
	.size		__nv_reservedSMEM_offset_0_alias, 0, 0
	.other		__nv_reservedSMEM_offset_0_alias,@"STO_CUDA_RESERVED_SHARED STV_DEFAULT"
__nv_reservedSMEM_offset_0_alias:
	.zero		0


//--------------------- .nv.global                --------------------------
	.section	.nv.global,"aw",@nobits
.nv.global:
	.type		_ZN39_INTERNAL_907629f0_4_k_cu_69d36999_40454cute1_E,@object
	.size		_ZN39_INTERNAL_907629f0_4_k_cu_69d36999_40454cute1_E,(_ZN39_INTERNAL_907629f0_4_k_cu_69d36999_40454cuda3std3__45__cpo6cbeginE - _ZN39_INTERNAL_907629f0_4_k_cu_69d36999_40454cute1_E)
_ZN39_INTERNAL_907629f0_4_k_cu_69d36999_40454cute1_E:
	.zero		1
	.type		_ZN39_INTERNAL_907629f0_4_k_cu_69d36999_40454cuda3std3__45__cpo6cbeginE,@object
	.size		_ZN39_INTERNAL_907629f0_4_k_cu_69d36999_40454cuda3std3__45__cpo6cbeginE,(_ZN39_INTERNAL_907629f0_4_k_cu_69d36999_40454cuda3std3__48in_placeE - _ZN39_INTERNAL_907629f0_4_k_cu_69d36999_40454cuda3std3__45__cpo6cbeginE)
_ZN39_INTERNAL_907629f0_4_k_cu_69d36999_40454cuda3std3__45__cpo6cbeginE:
	.zero		1
	.type		_ZN39_INTERNAL_907629f0_4_k_cu_69d36999_40454cuda3std3__48in_placeE,@object
	.size		_ZN39_INTERNAL_907629f0_4_k_cu_69d36999_40454cuda3std3__48in_placeE,(_ZN39_INTERNAL_907629f0_4_k_cu_69d36999_40454cuda3std6ranges3__45__cpo9iter_moveE - _ZN39_INTERNAL_907629f0_4_k_cu_69d36999_40454cuda3std3__48in_placeE)
_ZN39_INTERNAL_907629f0_4_k_cu_69d36999_40454cuda3std3__48in_placeE:
	.zero		1
	.type		_ZN39_INTERNAL_907629f0_4_k_cu_69d36999_40454cuda3std6ranges3__45__cpo9iter_moveE,@object
	.size		_ZN39_INTERNAL_907629f0_4_k_cu_69d36999_40454cuda3std6ranges3__45__cpo9iter_moveE,(_ZN39_INTERNAL_907629f0_4_k_cu_69d36999_40454cuda3std3__45__cpo5beginE - _ZN39_INTERNAL_907629f0_4_k_cu_69d36999_40454cuda3std6ranges3__45__cpo9iter_moveE)
_ZN39_INTERNAL_907629f0_4_k_cu_69d36999_40454cuda3std6ranges3__45__cpo9iter_moveE:
	.zero		1
	.type		_ZN39_INTERNAL_907629f0_4_k_cu_69d36999_40454cuda3std3__45__cpo5beginE,@object
	.size		_ZN39_INTERNAL_907629f0_4_k_cu_69d36999_40454cuda3std3__45__cpo5beginE,(_ZN39_INTERNAL_907629f0_4_k_cu_69d36999_40454cuda3std3__441_GLOBAL__N__907629f0_4_k_cu_69d36999_40456ignoreE - _ZN39_INTERNAL_907629f0_4_k_cu_69d36999_40454cuda3std3__45__cpo5beginE)
_ZN39_INTERNAL_907629f0_4_k_cu_69d36999_40454cuda3std3__45__cpo5beginE:
	.zero		1
	.type		_ZN39_INTERNAL_907629f0_4_k_cu_69d36999_40454cuda3std3__441_GLOBAL__N__907629f0_4_k_cu_69d36999_40456ignoreE,@object
	.size		_ZN39_INTERNAL_907629f0_4_k_cu_69d36999_40454cuda3std3__441_GLOBAL__N__907629f0_4_k_cu_69d36999_40456ignoreE,(_ZN39_INTERNAL_907629f0_4_k_cu_69d36999_40454cute7productE - _ZN39_INTERNAL_907629f0_4_k_cu_69d36999_40454cuda3std3__441_GLOBAL__N__907629f0_4_k_cu_69d36999_40456ignoreE)
_ZN39_INTERNAL_907629f0_4_k_cu_69d36999_40454cuda3std3__441_GLOBAL__N__907629f0_4_k_cu_69d36999_40456ignoreE:
	.zero		1
	.type		_ZN39_INTERNAL_907629f0_4_k_cu_69d36999_40454cute7productE,@object
	.size		_ZN39_INTERNAL_907629f0_4_k_cu_69d36999_40454cute7productE,(_ZN39_INTERNAL_907629f0_4_k_cu_69d36999_40454cuda3std3__45__cpo3endE - _ZN39_INTERNAL_907629f0_4_k_cu_69d36999_40454cute7productE)
_ZN39_INTERNAL_907629f0_4_k_cu_69d36999_40454cute7productE:
	.zero		1
	.type		_ZN39_INTERNAL_907629f0_4_k_cu_69d36999_40454cuda3std3__45__cpo3endE,@object
	.size		_ZN39_INTERNAL_907629f0_4_k_cu_69d36999_40454cuda3std3__45__cpo3endE,(_ZN39_INTERNAL_907629f0_4_k_cu_69d36999_40454cuda3std3__419piecewise_constructE - _ZN39_INTERNAL_907629f0_4_k_cu_69d36999_40454cuda3std3__45__cpo3endE)
_ZN39_INTERNAL_907629f0_4_k_cu_69d36999_40454cuda3std3__45__cpo3endE:
	.zero		1
	.type		_ZN39_INTERNAL_907629f0_4_k_cu_69d36999_40454cuda3std3__419piecewise_constructE,@object
	.size		_ZN39_INTERNAL_907629f0_4_k_cu_69d36999_40454cuda3std3__419piecewise_constructE,(_ZN39_INTERNAL_907629f0_4_k_cu_69d36999_40454cuda3std3__45__cpo4cendE - _ZN39_INTERNAL_907629f0_4_k_cu_69d36999_40454cuda3std3__419piecewise_constructE)
_ZN39_INTERNAL_907629f0_4_k_cu_69d36999_40454cuda3std3__419piecewise_constructE:
	.zero		1
	.type		_ZN39_INTERNAL_907629f0_4_k_cu_69d36999_40454cuda3std3__45__cpo4cendE,@object
	.size		_ZN39_INTERNAL_907629f0_4_k_cu_69d36999_40454cuda3std3__45__cpo4cendE,(_ZN39_INTERNAL_907629f0_4_k_cu_69d36999_40454cuda3std6ranges3__45__cpo4swapE - _ZN39_INTERNAL_907629f0_4_k_cu_69d36999_40454cuda3std3__45__cpo4cendE)
_ZN39_INTERNAL_907629f0_4_k_cu_69d36999_40454cuda3std3__45__cpo4cendE:
	.zero		1
	.type		_ZN39_INTERNAL_907629f0_4_k_cu_69d36999_40454cuda3std6ranges3__45__cpo4swapE,@object
	.size		_ZN39_INTERNAL_907629f0_4_k_cu_69d36999_40454cuda3std6ranges3__45__cpo4swapE,(.L_8 - _ZN39_INTERNAL_907629f0_4_k_cu_69d36999_40454cuda3std6ranges3__45__cpo4swapE)
_ZN39_INTERNAL_907629f0_4_k_cu_69d36999_40454cuda3std6ranges3__45__cpo4swapE:
	.zero		1
.L_8:


//--------------------- .nv.constant0._ZN7cutlass13device_kernelINS_4gemm6kernel13GemmUniversalIN4cute5tupleIJiiiiEEENS1_10collective13CollectiveMmaINS1_34MainloopSm90TmaGmmaWarpSpecializedILi5ENS5_IJNS4_1CILi2EEESB_NSA_ILi1EEEEEENS1_32KernelTmaWarpSpecializedPingpongEEENS5_IJNSA_ILi64EEENSA_ILi256EEENSA_ILi32EEEEEENS_6half_tENS5_IJlSC_lEEESK_SL_NS4_8TiledMMAINS4_8MMA_AtomIJNS4_4SM904GMMA26MMA_64x256x16_F32F16F16_SSILNSP_5MajorE0ELSR_0ELNSP_7ScaleInE1ELSS_1EEEEEENS4_6LayoutINS5_IJSC_SC_SC_EEENS5_IJNSA_ILi0EEESX_SX_EEEEENS5_IJNS4_10UnderscoreES10_S10_EEEEENS4_23SM90_TMA_LOAD_MULTICASTENS4_14ComposedLayoutINS4_7SwizzleILi2ELi4ELi3EEENS4_18smem_ptr_flag_bitsILi16EEENSV_INS5_IJNSA_ILi8EEESI_EEENS5_IJSI_SC_EEEEEEEvNS4_8identityES13_S1D_vS1E_EENS_8epilogue10collective6detail29Sm90TmaWarpSpecializedAdapterINS1H_15DefaultEpilogueISK_SL_SL_NS1G_6thread17LinearCombinationISK_Li1EffLNS1L_9ScaleType4KindE0ELNS_15FloatRoundStyleE2ESK_EENS1_15EpilogueDefaultEEEEEvvEEEEvNT_6ParamsE --------------------------
	.section	.nv.constant0._ZN7cutlass13device_kernelINS_4gemm6kernel13GemmUniversalIN4cute5tupleIJiiiiEEENS1_10collective13CollectiveMmaINS1_34MainloopSm90TmaGmmaWarpSpecializedILi5ENS5_IJNS4_1CILi2EEESB_NSA_ILi1EEEEEENS1_32KernelTmaWarpSpecializedPingpongEEENS5_IJNSA_ILi64EEENSA_ILi256EEENSA_ILi32EEEEEENS_6half_tENS5_IJlSC_lEEESK_SL_NS4_8TiledMMAINS4_8MMA_AtomIJNS4_4SM904GMMA26MMA_64x256x16_F32F16F16_SSILNSP_5MajorE0ELSR_0ELNSP_7ScaleInE1ELSS_1EEEEEENS4_6LayoutINS5_IJSC_SC_SC_EEENS5_IJNSA_ILi0EEESX_SX_EEEEENS5_IJNS4_10UnderscoreES10_S10_EEEEENS4_23SM90_TMA_LOAD_MULTICASTENS4_14ComposedLayoutINS4_7SwizzleILi2ELi4ELi3EEENS4_18smem_ptr_flag_bitsILi16EEENSV_INS5_IJNSA_ILi8EEESI_EEENS5_IJSI_SC_EEEEEEEvNS4_8identityES13_S1D_vS1E_EENS_8epilogue10collective6detail29Sm90TmaWarpSpecializedAdapterINS1H_15DefaultEpilogueISK_SL_SL_NS1G_6thread17LinearCombinationISK_Li1EffLNS1L_9ScaleType4KindE0ELNS_15FloatRoundStyleE2ESK_EENS1_15EpilogueDefaultEEEEEvvEEEEvNT_6ParamsE,"a",@progbits
	.sectionflags	@""
	.align	4
.nv.constant0._ZN7cutlass13device_kernelINS_4gemm6kernel13GemmUniversalIN4cute5tupleIJiiiiEEENS1_10collective13CollectiveMmaINS1_34MainloopSm90TmaGmmaWarpSpecializedILi5ENS5_IJNS4_1CILi2EEESB_NSA_ILi1EEEEEENS1_32KernelTmaWarpSpecializedPingpongEEENS5_IJNSA_ILi64EEENSA_ILi256EEENSA_ILi32EEEEEENS_6half_tENS5_IJlSC_lEEESK_SL_NS4_8TiledMMAINS4_8MMA_AtomIJNS4_4SM904GMMA26MMA_64x256x16_F32F16F16_SSILNSP_5MajorE0ELSR_0ELNSP_7ScaleInE1ELSS_1EEEEEENS4_6LayoutINS5_IJSC_SC_SC_EEENS5_IJNSA_ILi0EEESX_SX_EEEEENS5_IJNS4_10UnderscoreES10_S10_EEEEENS4_23SM90_TMA_LOAD_MULTICASTENS4_14ComposedLayoutINS4_7SwizzleILi2ELi4ELi3EEENS4_18smem_ptr_flag_bitsILi16EEENSV_INS5_IJNSA_ILi8EEESI_EEENS5_IJSI_SC_EEEEEEEvNS4_8identityES13_S1D_vS1E_EENS_8epilogue10collective6detail29Sm90TmaWarpSpecializedAdapterINS1H_15DefaultEpilogueISK_SL_SL_NS1G_6thread17LinearCombinationISK_Li1EffLNS1L_9ScaleType4KindE0ELNS_15FloatRoundStyleE2ESK_EENS1_15EpilogueDefaultEEEEEvvEEEEvNT_6ParamsE:
	.zero		1664


//--------------------- SYMBOLS --------------------------

	.type		.nv.reservedSmem.offset0,@object
	.size		.nv.reservedSmem.offset0,0x4
	.type		__assertfail,@function
